	.target	sm_90a

	.elftype	@"ET_EXEC"


//--------------------- .note.nv.tkinfo           --------------------------
	.section	.note.nv.tkinfo,"",@"SHT_NOTE"
	.sectionflags	@"SHF_NOTE_NV_TKINFO"
	.tkinfo
        /*0018*/ 	.word	0x00000002
        /*0030*/ 	.string	""
        /*0030*/ 	.string	"ptxas"
        /*0030*/ 	.string	"Cuda compilation tools, release 13.0, V13.0.88"
        /*0030*/ 	.string	"Build cuda_13.0.r13.0/compiler.36424714_0"
        /*0030*/ 	.string	"-arch sm_90a -m 64 "



//--------------------- .note.nv.cuinfo           --------------------------
	.section	.note.nv.cuinfo,"",@"SHT_NOTE"
	.sectionflags	@"SHF_NOTE_NV_CUINFO"
        /*0018*/ 	.short	0x0002
        /*001a*/ 	.short	0x005a
        /*001c*/ 	.short	0x0082
	.zero		2


//--------------------- .nv.info                  --------------------------
	.section	.nv.info,"",@"SHT_CUDA_INFO"
	.align	4


	//----- nvinfo : EIATTR_REGCOUNT
	.align		4
        /*0000*/ 	.byte	0x04, 0x2f
        /*0002*/ 	.short	(.L_16 - .L_15)
	.align		4
.L_15:
        /*0004*/ 	.word	index@(_ZN7cutlass13device_kernelINS_4fmha6kernel28FmhaKernelTmaWarpSpecializedINS1_10collective30FmhaMainloopTmaWarpSpecializedINS_10bfloat16_tEffN4cute5tupleIJNS7_1CILi128EEESA_NS9_ILi112EEEEEENS8_IJiNS9_ILi1EEENS8_IJiiEEEEEESF_SF_NS4_13DefaultFusionEJNS2_6OptionILNS2_3TagE0ENS9_ILb1EEEEENSH_ILSI_2ESJ_EEEEENS4_15FmhaFwdEpilogueIS6_fNS8_IJNS9_ILi64EEESB_SA_EEEEENS2_23PersistentTileSchedulerEJSK_SL_EEEEEvNT_6ParamsE)
        /*0008*/ 	.word	0x000000a8


	//----- nvinfo : EIATTR_FRAME_SIZE
	.align		4
.L_16:
        /*000c*/ 	.byte	0x04, 0x11
        /*000e*/ 	.short	(.L_18 - .L_17)
	.align		4
.L_17:
        /*0010*/ 	.word	index@($__internal_0_$__cuda_sm20_rcp_rn_f32_slowpath)
        /*0014*/ 	.word	0x00000000


	//----- nvinfo : EIATTR_FRAME_SIZE
	.align		4
.L_18:
        /*0018*/ 	.byte	0x04, 0x11
        /*001a*/ 	.short	(.L_20 - .L_19)
	.align		4
.L_19:
        /*001c*/ 	.word	index@(_ZN7cutlass13device_kernelINS_4fmha6kernel28FmhaKernelTmaWarpSpecializedINS1_10collective30FmhaMainloopTmaWarpSpecializedINS_10bfloat16_tEffN4cute5tupleIJNS7_1CILi128EEESA_NS9_ILi112EEEEEENS8_IJiNS9_ILi1EEENS8_IJiiEEEEEESF_SF_NS4_13DefaultFusionEJNS2_6OptionILNS2_3TagE0ENS9_ILb1EEEEENSH_ILSI_2ESJ_EEEEENS4_15FmhaFwdEpilogueIS6_fNS8_IJNS9_ILi64EEESB_SA_EEEEENS2_23PersistentTileSchedulerEJSK_SL_EEEEEvNT_6ParamsE)
        /*0020*/ 	.word	0x00000000


	//----- nvinfo : EIATTR_MIN_STACK_SIZE
	.align		4
.L_20:
        /*0024*/ 	.byte	0x04, 0x12
        /*0026*/ 	.short	(.L_22 - .L_21)
	.align		4
.L_21:
        /*0028*/ 	.word	index@(_ZN7cutlass13device_kernelINS_4fmha6kernel28FmhaKernelTmaWarpSpecializedINS1_10collective30FmhaMainloopTmaWarpSpecializedINS_10bfloat16_tEffN4cute5tupleIJNS7_1CILi128EEESA_NS9_ILi112EEEEEENS8_IJiNS9_ILi1EEENS8_IJiiEEEEEESF_SF_NS4_13DefaultFusionEJNS2_6OptionILNS2_3TagE0ENS9_ILb1EEEEENSH_ILSI_2ESJ_EEEEENS4_15FmhaFwdEpilogueIS6_fNS8_IJNS9_ILi64EEESB_SA_EEEEENS2_23PersistentTileSchedulerEJSK_SL_EEEEEvNT_6ParamsE)
        /*002c*/ 	.word	0x00000000
.L_22:


//--------------------- .nv.compat                --------------------------
	.section	.nv.compat,"",@"SHT_CUDA_COMPAT_INFO"
	.align	4
        /*0000*/ 	.byte	0x02, 0x09, 0x01, 0x00, 0x02, 0x02, 0x04, 0x00, 0x02, 0x05, 0x05, 0x00, 0x03, 0x07, 0x01, 0x01
        /*0010*/ 	.byte	0x02, 0x03, 0x01, 0x00, 0x02, 0x06, 0x01, 0x00, 0x04, 0x0b, 0x08, 0x00, 0x00, 0x00, 0x00, 0x00
        /*0020*/ 	.byte	0x00, 0x00, 0x00, 0x00


//--------------------- .nv.info._ZN7cutlass13device_kernelINS_4fmha6kernel28FmhaKernelTmaWarpSpecializedINS1_10collective30FmhaMainloopTmaWarpSpecializedINS_10bfloat16_tEffN4cute5tupleIJNS7_1CILi128EEESA_NS9_ILi112EEEEEENS8_IJiNS9_ILi1EEENS8_IJiiEEEEEESF_SF_NS4_13DefaultFusionEJNS2_6OptionILNS2_3TagE0ENS9_ILb1EEEEENSH_ILSI_2ESJ_EEEEENS4_15FmhaFwdEpilogueIS6_fNS8_IJNS9_ILi64EEESB_SA_EEEEENS2_23PersistentTileSchedulerEJSK_SL_EEEEEvNT_6ParamsE --------------------------
	.section	.nv.info._ZN7cutlass13device_kernelINS_4fmha6kernel28FmhaKernelTmaWarpSpecializedINS1_10collective30FmhaMainloopTmaWarpSpecializedINS_10bfloat16_tEffN4cute5tupleIJNS7_1CILi128EEESA_NS9_ILi112EEEEEENS8_IJiNS9_ILi1EEENS8_IJiiEEEEEESF_SF_NS4_13DefaultFusionEJNS2_6OptionILNS2_3TagE0ENS9_ILb1EEEEENSH_ILSI_2ESJ_EEEEENS4_15FmhaFwdEpilogueIS6_fNS8_IJNS9_ILi64EEESB_SA_EEEEENS2_23PersistentTileSchedulerEJSK_SL_EEEEEvNT_6ParamsE,"",@"SHT_CUDA_INFO"
	.sectionflags	@""
	.align	4


	//----- nvinfo : EIATTR_CUDA_API_VERSION
	.align		4
        /*0000*/ 	.byte	0x04, 0x37
        /*0002*/ 	.short	(.L_24 - .L_23)
.L_23:
        /*0004*/ 	.word	0x00000082


	//----- nvinfo : EIATTR_KPARAM_INFO
	.align		4
.L_24:
        /*0008*/ 	.byte	0x04, 0x17
        /*000a*/ 	.short	(.L_26 - .L_25)
.L_25:
        /*000c*/ 	.word	0x00000000
        /*0010*/ 	.short	0x0000
        /*0012*/ 	.short	0x0070
        /*0014*/ 	.byte	0x00, 0xf0, 0x01, 0x20


	//----- nvinfo : EIATTR_SPARSE_MMA_MASK
	.align		4
.L_26:
        /*0018*/ 	.byte	0x03, 0x50
        /*001a*/ 	.short	0x0000


	//----- nvinfo : EIATTR_MAXREG_COUNT
	.align		4
        /*001c*/ 	.byte	0x03, 0x1b
        /*001e*/ 	.short	0x00a8


	//----- nvinfo : EIATTR_NUM_BARRIERS
	.align		4
        /*0020*/ 	.byte	0x02, 0x4c
        /*0022*/ 	.byte	0x02
	.zero		1


	//----- nvinfo : EIATTR_EXTERNS
	.align		4
        /*0024*/ 	.byte	0x04, 0x0f
        /*0026*/ 	.short	(.L_28 - .L_27)


	//   ....[0]....
	.align		4
.L_27:
        /*0028*/ 	.word	index@(__assertfail)


	//----- nvinfo : EIATTR_MERCURY_ISA_VERSION
	.align		4
.L_28:
        /*002c*/ 	.byte	0x03, 0x5f
        /*002e*/ 	.short	0x0101


	//----- nvinfo : EIATTR_INT_WARP_WIDE_INSTR_OFFSETS
	.align		4
        /*0030*/ 	.byte	0x04, 0x31
        /*0032*/ 	.short	(.L_30 - .L_29)


	//   ....[0]....
.L_29:
        /*0034*/ 	.word	0x00000760


	//   ....[1]....
        /*0038*/ 	.word	0x00000770


	//   ....[2]....
        /*003c*/ 	.word	0x00000780


	//   ....[3]....
        /*0040*/ 	.word	0x00000790


	//   ....[4]....
        /*0044*/ 	.word	0x00000800


	//   ....[5]....
        /*0048*/ 	.word	0x000009e0


	//   ....[6]....
        /*004c*/ 	.word	0x00000a90


	//----- nvinfo : EIATTR_COOP_GROUP_MASK_REGIDS
	.align		4
.L_30:
        /*0050*/ 	.byte	0x04, 0x29
        /*0052*/ 	.short	(.L_32 - .L_31)


	//   ....[0]....
.L_31:
        /*0054*/ 	.word	0xffffffff


	//   ....[1]....
        /*0058*/ 	.word	0xffffffff


	//   ....[2]....
        /*005c*/ 	.word	0xffffffff


	//   ....[3]....
        /*0060*/ 	.word	0xffffffff


	//   ....[4]....
        /*0064*/ 	.word	0xffffffff


	//   ....[5]....
        /*0068*/ 	.word	0xffffffff


	//   ....[6]....
        /*006c*/ 	.word	0xffffffff


	//   ....[7]....
        /*0070*/ 	.word	0xffffffff


	//   ....[8]....
        /*0074*/ 	.word	0xffffffff


	//   ....[9]....
        /*0078*/ 	.word	0xffffffff


	//   ....[10]....
        /*007c*/ 	.word	0xffffffff


	//   ....[11]....
        /*0080*/ 	.word	0xffffffff


	//   ....[12]....
        /*0084*/ 	.word	0xffffffff


	//   ....[13]....
        /*0088*/ 	.word	0xffffffff


	//   ....[14]....
        /*008c*/ 	.word	0xffffffff


	//   ....[15]....
        /*0090*/ 	.word	0xffffffff


	//   ....[16]....
        /*0094*/ 	.word	0xffffffff


	//   ....[17]....
        /*0098*/ 	.word	0xffffffff


	//----- nvinfo : EIATTR_COOP_GROUP_INSTR_OFFSETS
	.align		4
.L_32:
        /*009c*/ 	.byte	0x04, 0x28
        /*009e*/ 	.short	(.L_34 - .L_33)


	//   ....[0]....
.L_33:
        /*00a0*/ 	.word	0x00000070


	//   ....[1]....
        /*00a4*/ 	.word	0x000000a0


	//   ....[2]....
        /*00a8*/ 	.word	0x000001d0


	//   ....[3]....
        /*00ac*/ 	.word	0x000003e0


	//   ....[4]....
        /*00b0*/ 	.word	0x000005a0


	//   ....[5]....
        /*00b4*/ 	.word	0x00000700


	//   ....[6]....
        /*00b8*/ 	.word	0x00001830


	//   ....[7]....
        /*00bc*/ 	.word	0x00001850


	//   ....[8]....
        /*00c0*/ 	.word	0x00002060


	//   ....[9]....
        /*00c4*/ 	.word	0x00002170


	//   ....[10]....
        /*00c8*/ 	.word	0x00005110


	//   ....[11]....
        /*00cc*/ 	.word	0x00005130


	//   ....[12]....
        /*00d0*/ 	.word	0x000059c0


	//   ....[13]....
        /*00d4*/ 	.word	0x00005b20


	//   ....[14]....
        /*00d8*/ 	.word	0x00008a70


	//   ....[15]....
        /*00dc*/ 	.word	0x00008aa0


	//   ....[16]....
        /*00e0*/ 	.word	0x00008ae0


	//   ....[17]....
        /*00e4*/ 	.word	0x00008b00


	//----- nvinfo : EIATTR_REG_RECONFIG
	.align		4
.L_34:
        /*00e8*/ 	.byte	0x01, 0x54
	.zero		2


	//----- nvinfo : EIATTR_SYSCALL_OFFSETS
	.align		4
        /*00ec*/ 	.byte	0x04, 0x46
        /*00ee*/ 	.short	(.L_36 - .L_35)


	//   ....[0]....
.L_35:
        /*00f0*/ 	.word	0x00009700


	//   ....[1]....
        /*00f4*/ 	.word	0x00009880


	//----- nvinfo : EIATTR_MBARRIER_INSTR_OFFSETS
	.align		4
.L_36:
        /*00f8*/ 	.byte	0x04, 0x39
        /*00fa*/ 	.short	(.L_38 - .L_37)


	//   ....[0]....
.L_37:
        /*00fc*/ 	.word	0x00000390
        /*0100*/ 	.word	0x000000ff
        /*0104*/ 	.word	0x0002c250
        /*0108*/ 	.short	0x0100
        /*010a*/ 	.byte	0x08
	.zero		1


	//   ....[1]....
        /*010c*/ 	.word	0x000003a0
        /*0110*/ 	.word	0x000000ff
        /*0114*/ 	.word	0x0002c260
        /*0118*/ 	.short	0x0100
        /*011a*/ 	.byte	0x08
	.zero		1


	//   ....[2]....
        /*011c*/ 	.word	0x000003b0
        /*0120*/ 	.word	0x000000ff
        /*0124*/ 	.word	0x0002c258
        /*0128*/ 	.short	0x0100
        /*012a*/ 	.byte	0x08
	.zero		1


	//   ....[3]....
        /*012c*/ 	.word	0x000003c0
        /*0130*/ 	.word	0x000000ff
        /*0134*/ 	.word	0x0002c268
        /*0138*/ 	.short	0x0100
        /*013a*/ 	.byte	0x08
	.zero		1


	//   ....[4]....
        /*013c*/ 	.word	0x000004f0
        /*0140*/ 	.word	0x000000ff
        /*0144*/ 	.word	0x0002c200
        /*0148*/ 	.short	0x0100
        /*014a*/ 	.byte	0x08
	.zero		1


	//   ....[5]....
        /*014c*/ 	.word	0x00000500
        /*0150*/ 	.word	0x000000ff
        /*0154*/ 	.word	0x0002c228
        /*0158*/ 	.short	0x0100
        /*015a*/ 	.byte	0x08
	.zero		1


	//   ....[6]....
        /*015c*/ 	.word	0x00000510
        /*0160*/ 	.word	0x000000ff
        /*0164*/ 	.word	0x0002c208
        /*0168*/ 	.short	0x0100
        /*016a*/ 	.byte	0x08
	.zero		1


	//   ....[7]....
        /*016c*/ 	.word	0x00000520
        /*0170*/ 	.word	0x000000ff
        /*0174*/ 	.word	0x0002c230
        /*0178*/ 	.short	0x0100
        /*017a*/ 	.byte	0x08
	.zero		1


	//   ....[8]....
        /*017c*/ 	.word	0x00000530
        /*0180*/ 	.word	0x000000ff
        /*0184*/ 	.word	0x0002c210
        /*0188*/ 	.short	0x0100
        /*018a*/ 	.byte	0x08
	.zero		1


	//   ....[9]....
        /*018c*/ 	.word	0x00000540
        /*0190*/ 	.word	0x000000ff
        /*0194*/ 	.word	0x0002c238
        /*0198*/ 	.short	0x0100
        /*019a*/ 	.byte	0x08
	.zero		1


	//   ....[10]....
        /*019c*/ 	.word	0x00000550
        /*01a0*/ 	.word	0x000000ff
        /*01a4*/ 	.word	0x0002c218
        /*01a8*/ 	.short	0x0100
        /*01aa*/ 	.byte	0x08
	.zero		1


	//   ....[11]....
        /*01ac*/ 	.word	0x00000560
        /*01b0*/ 	.word	0x000000ff
        /*01b4*/ 	.word	0x0002c240
        /*01b8*/ 	.short	0x0100
        /*01ba*/ 	.byte	0x08
	.zero		1


	//   ....[12]....
        /*01bc*/ 	.word	0x00000570
        /*01c0*/ 	.word	0x000000ff
        /*01c4*/ 	.word	0x0002c220
        /*01c8*/ 	.short	0x0100
        /*01ca*/ 	.byte	0x08
	.zero		1


	//   ....[13]....
        /*01cc*/ 	.word	0x00000580
        /*01d0*/ 	.word	0x000000ff
        /*01d4*/ 	.word	0x0002c248
        /*01d8*/ 	.short	0x0100
        /*01da*/ 	.byte	0x08
	.zero		1


	//   ....[14]....
        /*01dc*/ 	.word	0x000006b0
        /*01e0*/ 	.word	0x000000ff
        /*01e4*/ 	.word	0x0002c270
        /*01e8*/ 	.short	0x0100
        /*01ea*/ 	.byte	0x08
	.zero		1


	//   ....[15]....
        /*01ec*/ 	.word	0x000006c0
        /*01f0*/ 	.word	0x000000ff
        /*01f4*/ 	.word	0x0002c280
        /*01f8*/ 	.short	0x0100
        /*01fa*/ 	.byte	0x08
	.zero		1


	//   ....[16]....
        /*01fc*/ 	.word	0x000006d0
        /*0200*/ 	.word	0x000000ff
        /*0204*/ 	.word	0x0002c278
        /*0208*/ 	.short	0x0100
        /*020a*/ 	.byte	0x08
	.zero		1


	//   ....[17]....
        /*020c*/ 	.word	0x000006e0
        /*0210*/ 	.word	0x000000ff
        /*0214*/ 	.word	0x0002c288
        /*0218*/ 	.short	0x0100
        /*021a*/ 	.byte	0x08
	.zero		1


	//   ....[18]....
        /*021c*/ 	.word	0x00000820
        /*0220*/ 	.word	0x000000ff
        /*0224*/ 	.word	0x0002c290
        /*0228*/ 	.short	0x0100
        /*022a*/ 	.byte	0x06
	.zero		1


	//   ....[19]....
        /*022c*/ 	.word	0x00000830
        /*0230*/ 	.word	0x000000ff
        /*0234*/ 	.word	0x0002c298
        /*0238*/ 	.short	0x0100
        /*023a*/ 	.byte	0x06
	.zero		1


	//   ....[20]....
        /*023c*/ 	.word	0x00000840
        /*0240*/ 	.word	0x000000ff
        /*0244*/ 	.word	0x0002c2a0
        /*0248*/ 	.short	0x0100
        /*024a*/ 	.byte	0x06
	.zero		1


	//   ....[21]....
        /*024c*/ 	.word	0x00000850
        /*0250*/ 	.word	0x000000ff
        /*0254*/ 	.word	0x0002c2a8
        /*0258*/ 	.short	0x0100
        /*025a*/ 	.byte	0x06
	.zero		1


	//   ....[22]....
        /*025c*/ 	.word	0x00000950
        /*0260*/ 	.word	0x000000ff
        /*0264*/ 	.word	0x0002c2c0
        /*0268*/ 	.short	0x0100
        /*026a*/ 	.byte	0x08
	.zero		1


	//   ....[23]....
        /*026c*/ 	.word	0x00000960
        /*0270*/ 	.word	0x000000ff
        /*0274*/ 	.word	0x0002c2e0
        /*0278*/ 	.short	0x0100
        /*027a*/ 	.byte	0x08
	.zero		1


	//   ....[24]....
        /*027c*/ 	.word	0x00000970
        /*0280*/ 	.word	0x000000ff
        /*0284*/ 	.word	0x0002c2c8
        /*0288*/ 	.short	0x0100
        /*028a*/ 	.byte	0x08
	.zero		1


	//   ....[25]....
        /*028c*/ 	.word	0x00000980
        /*0290*/ 	.word	0x000000ff
        /*0294*/ 	.word	0x0002c2e8
        /*0298*/ 	.short	0x0100
        /*029a*/ 	.byte	0x08
	.zero		1


	//   ....[26]....
        /*029c*/ 	.word	0x00000990
        /*02a0*/ 	.word	0x000000ff
        /*02a4*/ 	.word	0x0002c2d0
        /*02a8*/ 	.short	0x0100
        /*02aa*/ 	.byte	0x08
	.zero		1


	//   ....[27]....
        /*02ac*/ 	.word	0x000009a0
        /*02b0*/ 	.word	0x000000ff
        /*02b4*/ 	.word	0x0002c2f0
        /*02b8*/ 	.short	0x0100
        /*02ba*/ 	.byte	0x08
	.zero		1


	//   ....[28]....
        /*02bc*/ 	.word	0x000009b0
        /*02c0*/ 	.word	0x000000ff
        /*02c4*/ 	.word	0x0002c2d8
        /*02c8*/ 	.short	0x0100
        /*02ca*/ 	.byte	0x08
	.zero		1


	//   ....[29]....
        /*02cc*/ 	.word	0x000009c0
        /*02d0*/ 	.word	0x000000ff
        /*02d4*/ 	.word	0x0002c2f8
        /*02d8*/ 	.short	0x0100
        /*02da*/ 	.byte	0x08
	.zero		1


	//   ....[30]....
        /*02dc*/ 	.word	0x00000ac0
        /*02e0*/ 	.word	0x000000ff
        /*02e4*/ 	.word	0x0002c2b0
        /*02e8*/ 	.short	0x0100
        /*02ea*/ 	.byte	0x06
	.zero		1


	//   ....[31]....
        /*02ec*/ 	.word	0x000011c0
        /*02f0*/ 	.word	0x000000ff
        /*02f4*/ 	.word	0x0002c250
        /*02f8*/ 	.short	0x010a
        /*02fa*/ 	.byte	0x05
	.zero		1


	//   ....[32]....
        /*02fc*/ 	.word	0x00001270
        /*0300*/ 	.word	0x000000ff
        /*0304*/ 	.word	0x0002c200
        /*0308*/ 	.short	0x010a
        /*030a*/ 	.byte	0x28
	.zero		1


	//   ....[33]....
        /*030c*/ 	.word	0x00001290
        /*0310*/ 	.word	0x000000ff
        /*0314*/ 	.word	0xfffffff8
        /*0318*/ 	.short	0x010a
        /*031a*/ 	.byte	0x04
	.zero		1


	//   ....[34]....
        /*031c*/ 	.word	0x00003340
        /*0320*/ 	.word	0x0000001a
        /*0324*/ 	.word	0x00000000
        /*0328*/ 	.short	0x0101
        /*032a*/ 	.byte	0x29
	.zero		1


	//   ....[35]....
        /*032c*/ 	.word	0x00003580
        /*0330*/ 	.word	0x000000ff
        /*0334*/ 	.word	0x0002c200
        /*0338*/ 	.short	0x010a
        /*033a*/ 	.byte	0x06
	.zero		1


	//   ....[36]....
        /*033c*/ 	.word	0x00004aa0
        /*0340*/ 	.word	0x000000ff
        /*0344*/ 	.word	0x00000000
        /*0348*/ 	.short	0x0101
        /*034a*/ 	.byte	0x28
	.zero		1


	//   ....[37]....
        /*034c*/ 	.word	0x00004c30
        /*0350*/ 	.word	0x000000ff
        /*0354*/ 	.word	0x0002c200
        /*0358*/ 	.short	0x010a
        /*035a*/ 	.byte	0x06
	.zero		1


	//   ....[38]....
        /*035c*/ 	.word	0x00006d00
        /*0360*/ 	.word	0x000000ff
        /*0364*/ 	.word	0x0002c200
        /*0368*/ 	.short	0x010a
        /*036a*/ 	.byte	0x06
	.zero		1


	//   ....[39]....
        /*036c*/ 	.word	0x00007260
        /*0370*/ 	.word	0x000000ff
        /*0374*/ 	.word	0x0002c200
        /*0378*/ 	.short	0x010a
        /*037a*/ 	.byte	0x06
	.zero		1


	//   ....[40]....
        /*037c*/ 	.word	0x00008770
        /*0380*/ 	.word	0x000000ff
        /*0384*/ 	.word	0x00000000
        /*0388*/ 	.short	0x0101
        /*038a*/ 	.byte	0x06
	.zero		1


	//   ....[41]....
        /*038c*/ 	.word	0x00008820
        /*0390*/ 	.word	0x000000ff
        /*0394*/ 	.word	0x00000000
        /*0398*/ 	.short	0x0101
        /*039a*/ 	.byte	0x06
	.zero		1


	//   ....[42]....
        /*039c*/ 	.word	0x000089c0
        /*03a0*/ 	.word	0x000000ff
        /*03a4*/ 	.word	0x00000000
        /*03a8*/ 	.short	0x0101
        /*03aa*/ 	.byte	0x04
	.zero		1


	//   ....[43]....
        /*03ac*/ 	.word	0x00008a40
        /*03b0*/ 	.word	0x000000ff
        /*03b4*/ 	.word	0x00000000
        /*03b8*/ 	.short	0x0101
        /*03ba*/ 	.byte	0x20
	.zero		1


	//   ....[44]....
        /*03bc*/ 	.word	0x00009180
        /*03c0*/ 	.word	0x000000ff
        /*03c4*/ 	.word	0x0002c298
        /*03c8*/ 	.short	0x010a
        /*03ca*/ 	.byte	0x04
	.zero		1


	//   ....[45]....
        /*03cc*/ 	.word	0x0000aac0
        /*03d0*/ 	.word	0x00000000
        /*03d4*/ 	.word	0x0002c290
        /*03d8*/ 	.short	0x0101
        /*03da*/ 	.byte	0x05
	.zero		1


	//   ....[46]....
        /*03dc*/ 	.word	0x0000ae70
        /*03e0*/ 	.word	0x00000007
        /*03e4*/ 	.word	0x0002c260
        /*03e8*/ 	.short	0x010a
        /*03ea*/ 	.byte	0x3f
	.zero		1


	//   ....[47]....
        /*03ec*/ 	.word	0x0000b2e0
        /*03f0*/ 	.word	0x00000007
        /*03f4*/ 	.word	0x0002c2b0
        /*03f8*/ 	.short	0x0101
        /*03fa*/ 	.byte	0x3f
	.zero		1


	//   ....[48]....
        /*03fc*/ 	.word	0x0000b2f0
        /*0400*/ 	.word	0x00000007
        /*0404*/ 	.word	0x0002c2b0
        /*0408*/ 	.short	0x010a
        /*040a*/ 	.byte	0x3f
	.zero		1


	//   ....[49]....
        /*040c*/ 	.word	0x0000b390
        /*0410*/ 	.word	0x00000004
        /*0414*/ 	.word	0x0002c260
        /*0418*/ 	.short	0x010a
        /*041a*/ 	.byte	0x3f
	.zero		1


	//   ....[50]....
        /*041c*/ 	.word	0x0000baf0
        /*0420*/ 	.word	0x00000008
        /*0424*/ 	.word	0x0002c228
        /*0428*/ 	.short	0x010a
        /*042a*/ 	.byte	0x3f
	.zero		1


	//   ....[51]....
        /*042c*/ 	.word	0x0000bf40
        /*0430*/ 	.word	0x00000004
        /*0434*/ 	.word	0x0002c2b0
        /*0438*/ 	.short	0x0101
        /*043a*/ 	.byte	0x3f
	.zero		1


	//   ....[52]....
        /*043c*/ 	.word	0x0000bf50
        /*0440*/ 	.word	0x00000004
        /*0444*/ 	.word	0x0002c2b0
        /*0448*/ 	.short	0x010a
        /*044a*/ 	.byte	0x3f
	.zero		1


	//   ....[53]....
        /*044c*/ 	.word	0x0000c000
        /*0450*/ 	.word	0x00000007
        /*0454*/ 	.word	0x0002c228
        /*0458*/ 	.short	0x010a
        /*045a*/ 	.byte	0x3f
	.zero		1


	//   ....[54]....
        /*045c*/ 	.word	0x0000c4e0
        /*0460*/ 	.word	0x00000007
        /*0464*/ 	.word	0x0002c228
        /*0468*/ 	.short	0x010a
        /*046a*/ 	.byte	0x3f
	.zero		1


	//   ....[55]....
        /*046c*/ 	.word	0x0000c950
        /*0470*/ 	.word	0x00000007
        /*0474*/ 	.word	0x0002c228
        /*0478*/ 	.short	0x010a
        /*047a*/ 	.byte	0x3f
	.zero		1


	//   ....[56]....
        /*047c*/ 	.word	0x0000ce10
        /*0480*/ 	.word	0x00000003
        /*0484*/ 	.word	0x0002c250
        /*0488*/ 	.short	0x010a
        /*048a*/ 	.byte	0x3f
	.zero		1


	//   ....[57]....
        /*048c*/ 	.word	0x0000ce70
        /*0490*/ 	.word	0x00000005
        /*0494*/ 	.word	0x0002c200
        /*0498*/ 	.short	0x010a
        /*049a*/ 	.byte	0x3f
	.zero		1


	//   ....[58]....
        /*049c*/ 	.word	0x0000ced0
        /*04a0*/ 	.word	0x00000000
        /*04a4*/ 	.word	0xfffffff8
        /*04a8*/ 	.short	0x010a
        /*04aa*/ 	.byte	0x3f
	.zero		1


	//   ....[59]....
        /*04ac*/ 	.word	0x0000cf30
        /*04b0*/ 	.word	0x00000007
        /*04b4*/ 	.word	0x0002c200
        /*04b8*/ 	.short	0x010a
        /*04ba*/ 	.byte	0x3f
	.zero		1


	//   ....[60]....
        /*04bc*/ 	.word	0x0000cf90
        /*04c0*/ 	.word	0x00000005
        /*04c4*/ 	.word	0x0002c200
        /*04c8*/ 	.short	0x010a
        /*04ca*/ 	.byte	0x3f
	.zero		1


	//   ....[61]....
        /*04cc*/ 	.word	0x0000cff0
        /*04d0*/ 	.word	0x00000008
        /*04d4*/ 	.word	0x0002c200
        /*04d8*/ 	.short	0x010a
        /*04da*/ 	.byte	0x3f
	.zero		1


	//   ....[62]....
        /*04dc*/ 	.word	0x0000d050
        /*04e0*/ 	.word	0x00000003
        /*04e4*/ 	.word	0x0002c298
        /*04e8*/ 	.short	0x010a
        /*04ea*/ 	.byte	0x3f
	.zero		1


	//   ....[63]....
        /*04ec*/ 	.word	0x0000d120
        /*04f0*/ 	.word	0x00000007
        /*04f4*/ 	.word	0x0002c260
        /*04f8*/ 	.short	0x010a
        /*04fa*/ 	.byte	0x3f
	.zero		1


	//   ....[64]....
        /*04fc*/ 	.word	0x0000d170
        /*0500*/ 	.word	0x00000007
        /*0504*/ 	.word	0x0002c2b0
        /*0508*/ 	.short	0x010a
        /*050a*/ 	.byte	0x3f
	.zero		1


	//   ....[65]....
        /*050c*/ 	.word	0x0000d1c0
        /*0510*/ 	.word	0x00000004
        /*0514*/ 	.word	0x0002c260
        /*0518*/ 	.short	0x010a
        /*051a*/ 	.byte	0x3f
	.zero		1


	//   ....[66]....
        /*051c*/ 	.word	0x0000d290
        /*0520*/ 	.word	0x00000008
        /*0524*/ 	.word	0x0002c228
        /*0528*/ 	.short	0x010a
        /*052a*/ 	.byte	0x3f
	.zero		1


	//   ....[67]....
        /*052c*/ 	.word	0x0000d2e0
        /*0530*/ 	.word	0x00000004
        /*0534*/ 	.word	0x0002c2b0
        /*0538*/ 	.short	0x010a
        /*053a*/ 	.byte	0x3f
	.zero		1


	//   ....[68]....
        /*053c*/ 	.word	0x0000d330
        /*0540*/ 	.word	0x00000007
        /*0544*/ 	.word	0x0002c228
        /*0548*/ 	.short	0x010a
        /*054a*/ 	.byte	0x3f
	.zero		1


	//   ....[69]....
        /*054c*/ 	.word	0x0000d380
        /*0550*/ 	.word	0x00000007
        /*0554*/ 	.word	0x0002c228
        /*0558*/ 	.short	0x010a
        /*055a*/ 	.byte	0x3f
	.zero		1


	//   ....[70]....
        /*055c*/ 	.word	0x0000d3d0
        /*0560*/ 	.word	0x00000007
        /*0564*/ 	.word	0x0002c228
        /*0568*/ 	.short	0x010a
        /*056a*/ 	.byte	0x3f
	.zero		1


	//----- nvinfo : EIATTR_NUM_MBARRIERS
	.align		4
.L_38:
        /*056c*/ 	.byte	0x03, 0x38
        /*056e*/ 	.short	0x001f


	//----- nvinfo : EIATTR_EXIT_INSTR_OFFSETS
	.align		4
        /*0570*/ 	.byte	0x04, 0x1c
        /*0572*/ 	.short	(.L_40 - .L_39)


	//   ....[0]....
.L_39:
        /*0574*/ 	.word	0x00000b20


	//   ....[1]....
        /*0578*/ 	.word	0x00000b90


	//   ....[2]....
        /*057c*/ 	.word	0x0000aae0


	//   ....[3]....
        /*0580*/ 	.word	0x0000ab40


	//   ....[4]....
        /*0584*/ 	.word	0x0000ab70


	//   ....[5]....
        /*0588*/ 	.word	0x0000b7f0


	//   ....[6]....
        /*058c*/ 	.word	0x0000b820


	//   ....[7]....
        /*0590*/ 	.word	0x0000cdf0


	//----- nvinfo : EIATTR_MAX_THREADS
	.align		4
.L_40:
        /*0594*/ 	.byte	0x04, 0x05
        /*0596*/ 	.short	(.L_42 - .L_41)
.L_41:
        /*0598*/ 	.word	0x00000180
        /*059c*/ 	.word	0x00000001
        /*05a0*/ 	.word	0x00000001


	//----- nvinfo : EIATTR_CRS_STACK_SIZE
	.align		4
.L_42:
        /*05a4*/ 	.byte	0x04, 0x1e
        /*05a6*/ 	.short	(.L_44 - .L_43)
.L_43:
        /*05a8*/ 	.word	0x00000000


	//----- nvinfo : EIATTR_CBANK_PARAM_SIZE
	.align		4
.L_44:
        /*05ac*/ 	.byte	0x03, 0x19
        /*05ae*/ 	.short	0x0870


	//----- nvinfo : EIATTR_PARAM_CBANK
	.align		4
        /*05b0*/ 	.byte	0x04, 0x0a
        /*05b2*/ 	.short	(.L_46 - .L_45)
	.align		4
.L_45:
        /*05b4*/ 	.word	index@(.nv.constant0._ZN7cutlass13device_kernelINS_4fmha6kernel28FmhaKernelTmaWarpSpecializedINS1_10collective30FmhaMainloopTmaWarpSpecializedINS_10bfloat16_tEffN4cute5tupleIJNS7_1CILi128EEESA_NS9_ILi112EEEEEENS8_IJiNS9_ILi1EEENS8_IJiiEEEEEESF_SF_NS4_13DefaultFusionEJNS2_6OptionILNS2_3TagE0ENS9_ILb1EEEEENSH_ILSI_2ESJ_EEEEENS4_15FmhaFwdEpilogueIS6_fNS8_IJNS9_ILi64EEESB_SA_EEEEENS2_23PersistentTileSchedulerEJSK_SL_EEEEEvNT_6ParamsE)
        /*05b8*/ 	.short	0x0210
        /*05ba*/ 	.short	0x0870


	//----- nvinfo : EIATTR_SW_WAR
	.align		4
.L_46:
        /*05bc*/ 	.byte	0x04, 0x36
        /*05be*/ 	.short	(.L_48 - .L_47)
.L_47:
        /*05c0*/ 	.word	0x00000008
.L_48:


//--------------------- .nv.callgraph             --------------------------
	.section	.nv.callgraph,"",@"SHT_CUDA_CALLGRAPH"
	.align	4
	.sectionentsize	8
	.align		4
        /*0000*/ 	.word	0x00000000
	.align		4
        /*0004*/ 	.word	0xffffffff
	.align		4
        /*0008*/ 	.word	index@(_ZN7cutlass13device_kernelINS_4fmha6kernel28FmhaKernelTmaWarpSpecializedINS1_10collective30FmhaMainloopTmaWarpSpecializedINS_10bfloat16_tEffN4cute5tupleIJNS7_1CILi128EEESA_NS9_ILi112EEEEEENS8_IJiNS9_ILi1EEENS8_IJiiEEEEEESF_SF_NS4_13DefaultFusionEJNS2_6OptionILNS2_3TagE0ENS9_ILb1EEEEENSH_ILSI_2ESJ_EEEEENS4_15FmhaFwdEpilogueIS6_fNS8_IJNS9_ILi64EEESB_SA_EEEEENS2_23PersistentTileSchedulerEJSK_SL_EEEEEvNT_6ParamsE)
	.align		4
        /*000c*/ 	.word	index@(__assertfail)
	.align		4
        /*0010*/ 	.word	0x00000000
	.align		4
        /*0014*/ 	.word	0xfffffffe
	.align		4
        /*0018*/ 	.word	0x00000000
	.align		4
        /*001c*/ 	.word	0xfffffffd
	.align		4
        /*0020*/ 	.word	0x00000000
	.align		4
        /*0024*/ 	.word	0xfffffffc


//--------------------- .nv.constant4             --------------------------
	.section	.nv.constant4,"a",@progbits
	.align	8
	.align		8
.nv.constant4:
        /*0000*/ 	.dword	__assertfail
	.align		8
        /*0008*/ 	.dword	__unnamed_1
	.align		8
        /*0010*/ 	.dword	__unnamed_2
	.align		8
        /*0018*/ 	.dword	_ZN39_INTERNAL_44bbf423_4_k_cu_a434aae6_31814cuda3std3__45__cpo5beginE
	.align		8
        /*0020*/ 	.dword	_ZN39_INTERNAL_44bbf423_4_k_cu_a434aae6_31814cuda3std3__45__cpo3endE
	.align		8
        /*0028*/ 	.dword	_ZN39_INTERNAL_44bbf423_4_k_cu_a434aae6_31814cuda3std3__45__cpo6cbeginE
	.align		8
        /*0030*/ 	.dword	_ZN39_INTERNAL_44bbf423_4_k_cu_a434aae6_31814cuda3std3__45__cpo4cendE
	.align		8
        /*0038*/ 	.dword	_ZN39_INTERNAL_44bbf423_4_k_cu_a434aae6_31814cuda3std3__441_GLOBAL__N__44bbf423_4_k_cu_a434aae6_31816ignoreE
	.align		8
        /*0040*/ 	.dword	_ZN39_INTERNAL_44bbf423_4_k_cu_a434aae6_31814cuda3std3__419piecewise_constructE
	.align		8
        /*0048*/ 	.dword	_ZN39_INTERNAL_44bbf423_4_k_cu_a434aae6_31814cuda3std3__48in_placeE
	.align		8
        /*0050*/ 	.dword	_ZN39_INTERNAL_44bbf423_4_k_cu_a434aae6_31814cuda3std6ranges3__45__cpo4swapE
	.align		8
        /*0058*/ 	.dword	_ZN39_INTERNAL_44bbf423_4_k_cu_a434aae6_31814cuda3std6ranges3__45__cpo9iter_moveE
	.align		8
        /*0060*/ 	.dword	_ZN39_INTERNAL_44bbf423_4_k_cu_a434aae6_31814cute7productE
	.align		8
        /*0068*/ 	.dword	_ZN39_INTERNAL_44bbf423_4_k_cu_a434aae6_31814cute1_E
	.align		8
        /*0070*/ 	.dword	$str$24
	.align		8
        /*0078*/ 	.dword	$str$25


//--------------------- .text._ZN7cutlass13device_kernelINS_4fmha6kernel28FmhaKernelTmaWarpSpecializedINS1_10collective30FmhaMainloopTmaWarpSpecializedINS_10bfloat16_tEffN4cute5tupleIJNS7_1CILi128EEESA_NS9_ILi112EEEEEENS8_IJiNS9_ILi1EEENS8_IJiiEEEEEESF_SF_NS4_13DefaultFusionEJNS2_6OptionILNS2_3TagE0ENS9_ILb1EEEEENSH_ILSI_2ESJ_EEEEENS4_15FmhaFwdEpilogueIS6_fNS8_IJNS9_ILi64EEESB_SA_EEEEENS2_23PersistentTileSchedulerEJSK_SL_EEEEEvNT_6ParamsE --------------------------
	.section	.text._ZN7cutlass13device_kernelINS_4fmha6kernel28FmhaKernelTmaWarpSpecializedINS1_10collective30FmhaMainloopTmaWarpSpecializedINS_10bfloat16_tEffN4cute5tupleIJNS7_1CILi128EEESA_NS9_ILi112EEEEEENS8_IJiNS9_ILi1EEENS8_IJiiEEEEEESF_SF_NS4_13DefaultFusionEJNS2_6OptionILNS2_3TagE0ENS9_ILb1EEEEENSH_ILSI_2ESJ_EEEEENS4_15FmhaFwdEpilogueIS6_fNS8_IJNS9_ILi64EEESB_SA_EEEEENS2_23PersistentTileSchedulerEJSK_SL_EEEEEvNT_6ParamsE,"ax",@progbits
	.align	128
.text._ZN7cutlass13device_kernelINS_4fmha6kernel28FmhaKernelTmaWarpSpecializedINS1_10collective30FmhaMainloopTmaWarpSpecializedINS_10bfloat16_tEffN4cute5tupleIJNS7_1CILi128EEESA_NS9_ILi112EEEEEENS8_IJiNS9_ILi1EEENS8_IJiiEEEEEESF_SF_NS4_13DefaultFusionEJNS2_6OptionILNS2_3TagE0ENS9_ILb1EEEEENSH_ILSI_2ESJ_EEEEENS4_15FmhaFwdEpilogueIS6_fNS8_IJNS9_ILi64EEESB_SA_EEEEENS2_23PersistentTileSchedulerEJSK_SL_EEEEEvNT_6ParamsE:
        .type           _ZN7cutlass13device_kernelINS_4fmha6kernel28FmhaKernelTmaWarpSpecializedINS1_10collective30FmhaMainloopTmaWarpSpecializedINS_10bfloat16_tEffN4cute5tupleIJNS7_1CILi128EEESA_NS9_ILi112EEEEEENS8_IJiNS9_ILi1EEENS8_IJiiEEEEEESF_SF_NS4_13DefaultFusionEJNS2_6OptionILNS2_3TagE0ENS9_ILb1EEEEENSH_ILSI_2ESJ_EEEEENS4_15FmhaFwdEpilogueIS6_fNS8_IJNS9_ILi64EEESB_SA_EEEEENS2_23PersistentTileSchedulerEJSK_SL_EEEEEvNT_6ParamsE,@function
        .size           _ZN7cutlass13device_kernelINS_4fmha6kernel28FmhaKernelTmaWarpSpecializedINS1_10collective30FmhaMainloopTmaWarpSpecializedINS_10bfloat16_tEffN4cute5tupleIJNS7_1CILi128EEESA_NS9_ILi112EEEEEENS8_IJiNS9_ILi1EEENS8_IJiiEEEEEESF_SF_NS4_13DefaultFusionEJNS2_6OptionILNS2_3TagE0ENS9_ILb1EEEEENSH_ILSI_2ESJ_EEEEENS4_15FmhaFwdEpilogueIS6_fNS8_IJNS9_ILi64EEESB_SA_EEEEENS2_23PersistentTileSchedulerEJSK_SL_EEEEEvNT_6ParamsE,(.L_x_142 - _ZN7cutlass13device_kernelINS_4fmha6kernel28FmhaKernelTmaWarpSpecializedINS1_10collective30FmhaMainloopTmaWarpSpecializedINS_10bfloat16_tEffN4cute5tupleIJNS7_1CILi128EEESA_NS9_ILi112EEEEEENS8_IJiNS9_ILi1EEENS8_IJiiEEEEEESF_SF_NS4_13DefaultFusionEJNS2_6OptionILNS2_3TagE0ENS9_ILb1EEEEENSH_ILSI_2ESJ_EEEEENS4_15FmhaFwdEpilogueIS6_fNS8_IJNS9_ILi64EEESB_SA_EEEEENS2_23PersistentTileSchedulerEJSK_SL_EEEEEvNT_6ParamsE)
        .other          _ZN7cutlass13device_kernelINS_4fmha6kernel28FmhaKernelTmaWarpSpecializedINS1_10collective30FmhaMainloopTmaWarpSpecializedINS_10bfloat16_tEffN4cute5tupleIJNS7_1CILi128EEESA_NS9_ILi112EEEEEENS8_IJiNS9_ILi1EEENS8_IJiiEEEEEESF_SF_NS4_13DefaultFusionEJNS2_6OptionILNS2_3TagE0ENS9_ILb1EEEEENSH_ILSI_2ESJ_EEEEENS4_15FmhaFwdEpilogueIS6_fNS8_IJNS9_ILi64EEESB_SA_EEEEENS2_23PersistentTileSchedulerEJSK_SL_EEEEEvNT_6ParamsE,@"STO_CUDA_ENTRY STV_DEFAULT"
_ZN7cutlass13device_kernelINS_4fmha6kernel28FmhaKernelTmaWarpSpecializedINS1_10collective30FmhaMainloopTmaWarpSpecializedINS_10bfloat16_tEffN4cute5tupleIJNS7_1CILi128EEESA_NS9_ILi112EEEEEENS8_IJiNS9_ILi1EEENS8_IJiiEEEEEESF_SF_NS4_13DefaultFusionEJNS2_6OptionILNS2_3TagE0ENS9_ILb1EEEEENSH_ILSI_2ESJ_EEEEENS4_15FmhaFwdEpilogueIS6_fNS8_IJNS9_ILi64EEESB_SA_EEEEENS2_23PersistentTileSchedulerEJSK_SL_EEEEEvNT_6ParamsE:
[----:B------:R-:W1:Y:S01]  /*0000*/  LDC R1, c[0x0][0x28] ;  /* 0x00000a00ff017b82 */ /* 0x000e620000000800 */
[----:B------:R-:W2:Y:S07]  /*0010*/  S2R R2, SR_TID.X ;  /* 0x0000000000027919 */ /* 0x000eae0000002100 */
[----:B------:R-:W3:Y:S01]  /*0020*/  S2UR UR6, SR_CTAID.X ;  /* 0x00000000000679c3 */ /* 0x000ee20000002500 */
[----:B------:R-:W-:Y:S01]  /*0030*/  ELECT P1, URZ, PT ;  /* 0x00000000003f782f */ /* 0x000fe20003820000 */
[----:B------:R-:W-:Y:S01]  /*0040*/  BSSY B0, `(.L_x_0) ;  /* 0x0000018000007945 */ /* 0x000fe20003800000 */
[----:B---3--:R-:W-:-:S02]  /*0050*/  MOV R17, UR6 ;  /* 0x0000000600117c02 */ /* 0x008fc40008000f00 */
[----:B--2---:R-:W-:-:S05]  /*0060*/  SHF.R.U32.HI R0, RZ, 0x5, R2 ;  /* 0x00000005ff007819 */ /* 0x004fca0000011602 */
[----:B------:R-:W2:Y:S02]  /*0070*/  SHFL.IDX PT, R3, R0, RZ, 0x1f ;  /* 0x00001fff00037589 */ /* 0x000ea400000e0000 */
[----:B--2---:R-:W-:Y:S02]  /*0080*/  R2UR UR4, R3 ;  /* 0x00000000030472ca */ /* 0x004fe400000e0000 */
[----:B------:R-:W-:-:S06]  /*0090*/  SHF.R.U32.HI R3, RZ, 0x7, R2 ;  /* 0x00000007ff037819 */ /* 0x000fcc0000011602 */
[----:B------:R-:W2:Y:S05]  /*00a0*/  SHFL.IDX PT, R3, R3, RZ, 0x1f ;  /* 0x00001fff03037589 */ /* 0x000eaa00000e0000 */
[----:B------:R-:W-:Y:S02]  /*00b0*/  USHF.R.S32.HI UR5, URZ, 0x1f, UR4 ;  /* 0x0000001f3f057899 */ /* 0x000fe40008011404 */
[----:B------:R-:W-:Y:S02]  /*00c0*/  ISETP.EQ.AND P2, PT, RZ, UR4, P1 ;  /* 0x00000004ff007c0c */ /* 0x000fe40008f42270 */
[----:B------:R-:W-:-:S04]  /*00d0*/  ULEA.HI UR5, UR5, UR4, URZ, 0x2 ;  /* 0x0000000405057291 */ /* 0x000fc8000f8f103f */
[----:B------:R-:W-:-:S04]  /*00e0*/  ULOP3.LUT UR5, UR5, 0xfffffffc, URZ, 0xc0, !UPT ;  /* 0xfffffffc05057892 */ /* 0x000fc8000f8ec03f */
[----:B------:R-:W-:-:S03]  /*00f0*/  UIADD3 UR5, UR4, -UR5, URZ ;  /* 0x8000000504057290 */ /* 0x000fc6000fffe03f */
[----:B-1----:R-:W-:Y:S09]  /*0100*/  @!P2 BRA `(.L_x_1) ;  /* 0x00000000002ca947 */ /* 0x002ff20003800000 */
[----:B------:R-:W-:Y:S02]  /*0110*/  ULDC.64 UR6, c[0x0][0x198] ;  /* 0x0000660000067ab9 */ /* 0x000fe40000000a00 */
[----:B------:R-:W-:Y:S02]  /*0120*/  UIADD3 UR8, UP0, UR6, 0xf0, URZ ;  /* 0x000000f006087890 */ /* 0x000fe4000ff1e03f */
[----:B------:R-:W-:Y:S02]  /*0130*/  UIADD3 UR10, UP1, UR6, 0x1f0, URZ ;  /* 0x000001f0060a7890 */ /* 0x000fe4000ff3e03f */
[----:B------:R-:W-:Y:S02]  /*0140*/  UIADD3 UR6, UP2, UR6, 0x2f0, URZ ;  /* 0x000002f006067890 */ /* 0x000fe4000ff5e03f */
[----:B------:R-:W-:Y:S02]  /*0150*/  UIADD3.X UR9, URZ, UR7, URZ, UP0, !UPT ;  /* 0x000000073f097290 */ /* 0x000fe400087fe43f */
[----:B------:R-:W-:-:S02]  /*0160*/  UIADD3.X UR11, URZ, UR7, URZ, UP1, !UPT ;  /* 0x000000073f0b7290 */ /* 0x000fc40008ffe43f */
[----:B------:R-:W-:-:S05]  /*0170*/  UIADD3.X UR7, URZ, UR7, URZ, UP2, !UPT ;  /* 0x000000073f077290 */ /* 0x000fca00097fe43f */
[----:B------:R1:W-:Y:S02]  /*0180*/  UTMACCTL.PF [UR8] ;  /* 0x00000000080079b9 */ /* 0x0003e40008040000 */
[----:B------:R1:W-:Y:S02]  /*0190*/  UTMACCTL.PF [UR10] ;  /* 0x000000000a0079b9 */ /* 0x0003e40008040000 */
[----:B------:R1:W-:Y:S02]  /*01a0*/  UTMACCTL.PF [UR6] ;  /* 0x00000000060079b9 */ /* 0x0003e40008040000 */
[----:B-1----:R-:W-:Y:S01]  /*01b0*/  NOP ;  /* 0x0000000000007918 */ /* 0x002fe20000000000 */
.L_x_1:
[----:B------:R-:W-:Y:S05]  /*01c0*/  BSYNC B0 ;  /* 0x0000000000007941 */ /* 0x000fea0003800000 */
.L_x_0:
[----:B------:R-:W1:Y:S01]  /*01d0*/  SHFL.IDX PT, R4, R0, RZ, 0x1f ;  /* 0x00001fff00047589 */ /* 0x000e6200000e0000 */
[----:B--2---:R-:W-:Y:S01]  /*01e0*/  R2UR UR47, R3 ;  /* 0x00000000032f72ca */ /* 0x004fe200000e0000 */
[----:B------:R-:W-:Y:S02]  /*01f0*/  UISETP.NE.AND UP0, UPT, UR5, 0x1, UPT ;  /* 0x000000010500788c */ /* 0x000fe4000bf05270 */
[----:B------:R-:W-:-:S10]  /*0200*/  UISETP.NE.AND UP1, UPT, UR5, 0x2, UPT ;  /* 0x000000020500788c */ /* 0x000fd4000bf25270 */
[----:B------:R-:W-:Y:S02]  /*0210*/  UIADD3 UR10, UR47, -0x1, URZ ;  /* 0xffffffff2f0a7890 */ /* 0x000fe4000fffe03f */
[----:B------:R-:W-:Y:S02]  /*0220*/  UISETP.EQ.AND UP2, UPT, UR47, URZ, !UP0 ;  /* 0x0000003f2f00728c */ /* 0x000fe4000c742270 */
[----:B------:R-:W-:Y:S02]  /*0230*/  UISETP.EQ.AND UP3, UPT, UR47, URZ, !UP1 ;  /* 0x0000003f2f00728c */ /* 0x000fe4000cf62270 */
[----:B------:R-:W-:Y:S02]  /*0240*/  UISETP.GE.U32.AND UP4, UPT, UR10, 0x4, UPT ;  /* 0x000000040a00788c */ /* 0x000fe4000bf86070 */
[----:B------:R-:W-:Y:S01]  /*0250*/  USEL UR46, URZ, 0x1, !UP2 ;  /* 0x000000013f2e7887 */ /* 0x000fe2000d000000 */
[----:B-1----:R-:W-:Y:S01]  /*0260*/  ISETP.NE.AND P0, PT, R4, RZ, PT ;  /* 0x000000ff0400720c */ /* 0x002fe20003f05270 */
[----:B------:R-:W-:Y:S01]  /*0270*/  USEL UR45, URZ, 0x1, !UP3 ;  /* 0x000000013f2d7887 */ /* 0x000fe2000d800000 */
[----:B------:R-:W-:Y:S01]  /*0280*/  MOV R4, UR5 ;  /* 0x0000000500047c02 */ /* 0x000fe20008000f00 */
[----:B------:R-:W-:-:S02]  /*0290*/  USEL UR46, UR46, 0x2, UP4 ;  /* 0x000000022e2e7887 */ /* 0x000fc4000a000000 */
[----:B------:R-:W-:-:S08]  /*02a0*/  USEL UR45, UR45, 0x2, UP4 ;  /* 0x000000022d2d7887 */ /* 0x000fd0000a000000 */
[----:B------:R-:W-:Y:S05]  /*02b0*/  @P0 BRA `(.L_x_2) ;  /* 0x0000000000480947 */ /* 0x000fea0003800000 */
[----:B------:R-:W1:Y:S01]  /*02c0*/  S2UR UR8, SR_CgaCtaId ;  /* 0x00000000000879c3 */ /* 0x000e620000008800 */
[----:B------:R-:W-:Y:S01]  /*02d0*/  UMOV UR4, 0x400 ;  /* 0x0000040000047882 */ /* 0x000fe20000000000 */
[----:B------:R-:W-:Y:S01]  /*02e0*/  UMOV UR5, 0x1 ;  /* 0x0000000100057882 */ /* 0x000fe20000000000 */
[----:B------:R-:W-:Y:S01]  /*02f0*/  UMOV UR6, 0x80 ;  /* 0x0000008000067882 */ /* 0x000fe20000000000 */
[----:B------:R-:W-:Y:S01]  /*0300*/  ELECT P0, URZ, PT ;  /* 0x00000000003f782f */ /* 0x000fe20003800000 */
[----:B------:R-:W-:-:S04]  /*0310*/  UIADD3 UR6, -UR6, 0x100000, URZ ;  /* 0x0010000006067890 */ /* 0x000fc8000fffe13f */
[----:B------:R-:W-:Y:S02]  /*0320*/  USHF.L.U32 UR7, UR6, 0xb, URZ ;  /* 0x0000000b06077899 */ /* 0x000fe4000800063f */
[----:B------:R-:W-:Y:S02]  /*0330*/  USHF.L.U32 UR6, UR6, 0x1, URZ ;  /* 0x0000000106067899 */ /* 0x000fe4000800063f */
[----:B-1----:R-:W-:Y:S02]  /*0340*/  ULEA UR8, UR8, UR4, 0x18 ;  /* 0x0000000408087291 */ /* 0x002fe4000f8ec03f */
[----:B------:R-:W-:-:S04]  /*0350*/  UIADD3 UR4, -UR5, 0x100000, URZ ;  /* 0x0010000005047890 */ /* 0x000fc8000fffe13f */
[----:B------:R-:W-:Y:S02]  /*0360*/  USHF.L.U32 UR5, UR4, 0xb, URZ ;  /* 0x0000000b04057899 */ /* 0x000fe4000800063f */
[----:B------:R-:W-:Y:S01]  /*0370*/  USHF.L.U32 UR4, UR4, 0x1, URZ ;  /* 0x0000000104047899 */ /* 0x000fe2000800063f */
[----:B------:R-:W1:Y:S11]  /*0380*/  FENCE.VIEW.ASYNC.S ;  /* 0x00000000000073c6 */ /* 0x000e760000000000 */
[----:B-1----:R1:W2:Y:S01]  /*0390*/  SYNCS.EXCH.64 URZ, [UR8+0x2c250], UR4 ;  /* 0x02c25004083f75b2 */ /* 0x0022a20008000100 */
[----:B------:R1:W3:Y:S01]  /*03a0*/  SYNCS.EXCH.64 URZ, [UR8+0x2c260], UR6 ;  /* 0x02c26006083f75b2 */ /* 0x0002e20008000100 */
[----:B------:R1:W4:Y:S01]  /*03b0*/  SYNCS.EXCH.64 URZ, [UR8+0x2c258], UR4 ;  /* 0x02c25804083f75b2 */ /* 0x0003220008000100 */
[----:B------:R1:W1:Y:S01]  /*03c0*/  SYNCS.EXCH.64 URZ, [UR8+0x2c268], UR6 ;  /* 0x02c26806083f75b2 */ /* 0x0002620008000100 */
[----:B------:R-:W-:Y:S01]  /*03d0*/  NOP ;  /* 0x0000000000007918 */ /* 0x000fe20000000000 */
.L_x_2:
[----:B------:R-:W5:Y:S01]  /*03e0*/  SHFL.IDX PT, R3, R0, RZ, 0x1f ;  /* 0x00001fff00037589 */ /* 0x000f6200000e0000 */
[----:B------:R-:W-:Y:S01]  /*03f0*/  NOP ;  /* 0x0000000000007918 */ /* 0x000fe20000000000 */
[----:B-----5:R-:W-:-:S13]  /*0400*/  ISETP.NE.AND P0, PT, R3, RZ, PT ;  /* 0x000000ff0300720c */ /* 0x020fda0003f05270 */
[----:B------:R-:W-:Y:S05]  /*0410*/  @P0 BRA `(.L_x_3) ;  /* 0x0000000000600947 */ /* 0x000fea0003800000 */
[----:B-1----:R-:W1:Y:S01]  /*0420*/  S2UR UR5, SR_CgaCtaId ;  /* 0x00000000000579c3 */ /* 0x002e620000008800 */
[----:B------:R-:W-:Y:S01]  /*0430*/  UMOV UR4, 0x400 ;  /* 0x0000040000047882 */ /* 0x000fe20000000000 */
[----:B------:R-:W-:Y:S01]  /*0440*/  UMOV UR6, 0x1 ;  /* 0x0000000100067882 */ /* 0x000fe20000000000 */
[----:B------:R-:W-:Y:S01]  /*0450*/  UMOV UR9, 0x100 ;  /* 0x0000010000097882 */ /* 0x000fe20000000000 */
[----:B------:R-:W-:-:S04]  /*0460*/  UIADD3 UR6, -UR6, 0x100000, URZ ;  /* 0x0010000006067890 */ /* 0x000fc8000fffe13f */
[----:B------:R-:W-:Y:S02]  /*0470*/  USHF.L.U32 UR7, UR6, 0xb, URZ ;  /* 0x0000000b06077899 */ /* 0x000fe4000800063f */
[----:B------:R-:W-:Y:S01]  /*0480*/  USHF.L.U32 UR6, UR6, 0x1, URZ ;  /* 0x0000000106067899 */ /* 0x000fe2000800063f */
[----:B------:R-:W-:Y:S01]  /*0490*/  ELECT P0, URZ, PT ;  /* 0x00000000003f782f */ /* 0x000fe20003800000 */
[----:B-1----:R-:W-:Y:S02]  /*04a0*/  ULEA UR8, UR5, UR4, 0x18 ;  /* 0x0000000405087291 */ /* 0x002fe4000f8ec03f */
[----:B------:R-:W-:-:S04]  /*04b0*/  UIADD3 UR4, -UR9, 0x100000, URZ ;  /* 0x0010000009047890 */ /* 0x000fc8000fffe13f */
[----:B------:R-:W-:Y:S02]  /*04c0*/  USHF.L.U32 UR5, UR4, 0xb, URZ ;  /* 0x0000000b04057899 */ /* 0x000fe4000800063f */
[----:B------:R-:W-:Y:S01]  /*04d0*/  USHF.L.U32 UR4, UR4, 0x1, URZ ;  /* 0x0000000104047899 */ /* 0x000fe2000800063f */
[----:B------:R-:W1:Y:S03]  /*04e0*/  FENCE.VIEW.ASYNC.S ;  /* 0x00000000000073c6 */ /* 0x000e660000000000 */
[----:B-1----:R1:W1:Y:S08]  /*04f0*/  SYNCS.EXCH.64 URZ, [UR8+0x2c200], UR6 ;  /* 0x02c20006083f75b2 */ /* 0x0022700008000100 */
[----:B------:R1:W1:Y:S01]  /*0500*/  SYNCS.EXCH.64 URZ, [UR8+0x2c228], UR4 ;  /* 0x02c22804083f75b2 */ /* 0x0002620008000100 */
        /* <DEDUP_REMOVED lines=8> */
[----:B------:R-:W-:Y:S01]  /*0590*/  NOP ;  /* 0x0000000000007918 */ /* 0x000fe20000000000 */
.L_x_3:
        /* <DEDUP_REMOVED lines=21> */
[----:B------:R-:W-:Y:S01]  /*06f0*/  NOP ;  /* 0x0000000000007918 */ /* 0x000fe20000000000 */
.L_x_4:
[----:B------:R-:W5:Y:S01]  /*0700*/  SHFL.IDX PT, R3, R0, RZ, 0x1f ;  /* 0x00001fff00037589 */ /* 0x000f6200000e0000 */
[----:B------:R-:W-:Y:S01]  /*0710*/  ELECT P0, URZ, PT ;  /* 0x00000000003f782f */ /* 0x000fe20003800000 */
[----:B------:R-:W-:Y:S01]  /*0720*/  NOP ;  /* 0x0000000000007918 */ /* 0x000fe20000000000 */
[----:B-1----:R-:W-:Y:S02]  /*0730*/  UMOV UR4, 0x80 ;  /* 0x0000008000047882 */ /* 0x002fe40000000000 */
[C---:B-----5:R-:W-:Y:S02]  /*0740*/  ISETP.NE.OR P0, PT, R3.reuse, RZ, !P0 ;  /* 0x000000ff0300720c */ /* 0x060fe40004705670 */
[----:B------:R-:W-:-:S11]  /*0750*/  ISETP.NE.AND P3, PT, R3, RZ, PT ;  /* 0x000000ff0300720c */ /* 0x000fd60003f65270 */
[----:B------:R-:W-:Y:S01]  /*0760*/  VOTEU.ALL UP2, P0 ;  /* 0x00000000003f7886 */ /* 0x000fe20000040000 */
[----:B------:R-:W-:Y:S01]  /*0770*/  VOTEU.ALL UP3, P0 ;  /* 0x00000000003f7886 */ /* 0x000fe20000060000 */
[----:B------:R-:W-:Y:S01]  /*0780*/  VOTEU.ALL UP4, P0 ;  /* 0x00000000003f7886 */ /* 0x000fe20000080000 */
[----:B------:R-:W-:Y:S02]  /*0790*/  VOTEU.ALL UP5, P0 ;  /* 0x00000000003f7886 */ /* 0x000fe400000a0000 */
[----:B------:R-:W1:Y:S01]  /*07a0*/  @!UP2 S2UR UR7, SR_CgaCtaId ;  /* 0x000000000007a9c3 */ /* 0x000e620000008800 */
[----:B------:R-:W-:Y:S01]  /*07b0*/  @!UP2 UMOV UR6, 0x400 ;  /* 0x000004000006a882 */ /* 0x000fe20000000000 */
[----:B------:R-:W-:-:S04]  /*07c0*/  @!UP2 UIADD3 UR4, -UR4, 0x100000, URZ ;  /* 0x001000000404a890 */ /* 0x000fc8000fffe13f */
[----:B------:R-:W-:Y:S02]  /*07d0*/  @!UP2 USHF.L.U32 UR5, UR4, 0xb, URZ ;  /* 0x0000000b0405a899 */ /* 0x000fe4000800063f */
[----:B------:R-:W-:Y:S02]  /*07e0*/  @!UP2 USHF.L.U32 UR4, UR4, 0x1, URZ ;  /* 0x000000010404a899 */ /* 0x000fe4000800063f */
[----:B-1----:R-:W-:Y:S01]  /*07f0*/  @!UP2 ULEA UR6, UR7, UR6, 0x18 ;  /* 0x000000060706a291 */ /* 0x002fe2000f8ec03f */
[----:B------:R-:W-:Y:S01]  /*0800*/  VOTEU.ALL UP2, P0 ;  /* 0x00000000003f7886 */ /* 0x000fe20000040000 */
[----:B------:R-:W1:Y:S10]  /*0810*/  FENCE.VIEW.ASYNC.S ;  /* 0x00000000000073c6 */ /* 0x000e740000000000 */
[----:B-1----:R1:W1:Y:S01]  /*0820*/  @!UP2 SYNCS.EXCH.64 URZ, [UR6+0x2c290], UR4 ;  /* 0x02c29004063fa5b2 */ /* 0x0022620008000100 */
[----:B------:R1:W1:Y:S01]  /*0830*/  @!UP3 SYNCS.EXCH.64 URZ, [UR6+0x2c298], UR4 ;  /* 0x02c29804063fb5b2 */ /* 0x0002620008000100 */
[----:B------:R1:W1:Y:S01]  /*0840*/  @!UP4 SYNCS.EXCH.64 URZ, [UR6+0x2c2a0], UR4 ;  /* 0x02c2a004063fc5b2 */ /* 0x0002620008000100 */
[----:B------:R1:W1:Y:S01]  /*0850*/  @!UP5 SYNCS.EXCH.64 URZ, [UR6+0x2c2a8], UR4 ;  /* 0x02c2a804063fd5b2 */ /* 0x0002620008000100 */
[----:B------:R-:W-:Y:S01]  /*0860*/  NOP ;  /* 0x0000000000007918 */ /* 0x000fe20000000000 */
[----:B------:R-:W-:Y:S05]  /*0870*/  @P3 BRA `(.L_x_5) ;  /* 0x0000000000583947 */ /* 0x000fea0003800000 */
[----:B-1----:R-:W1:Y:S01]  /*0880*/  S2UR UR5, SR_CgaCtaId ;  /* 0x00000000000579c3 */ /* 0x002e620000008800 */
[----:B------:R-:W-:Y:S01]  /*0890*/  UMOV UR4, 0x400 ;  /* 0x0000040000047882 */ /* 0x000fe20000000000 */
[----:B------:R-:W-:Y:S01]  /*08a0*/  UMOV UR6, 0x20 ;  /* 0x0000002000067882 */ /* 0x000fe20000000000 */
[----:B------:R-:W-:Y:S01]  /*08b0*/  UMOV UR7, 0x80 ;  /* 0x0000008000077882 */ /* 0x000fe20000000000 */
[----:B------:R-:W-:Y:S01]  /*08c0*/  ELECT P0, URZ, PT ;  /* 0x00000000003f782f */ /* 0x000fe20003800000 */
[----:B-1----:R-:W-:Y:S02]  /*08d0*/  ULEA UR8, UR5, UR4, 0x18 ;  /* 0x0000000405087291 */ /* 0x002fe4000f8ec03f */
[----:B------:R-:W-:-:S04]  /*08e0*/  UIADD3 UR4, -UR6, 0x100000, URZ ;  /* 0x0010000006047890 */ /* 0x000fc8000fffe13f */
[----:B------:R-:W-:Y:S02]  /*08f0*/  USHF.L.U32 UR5, UR4, 0xb, URZ ;  /* 0x0000000b04057899 */ /* 0x000fe4000800063f */
[----:B------:R-:W-:Y:S02]  /*0900*/  USHF.L.U32 UR4, UR4, 0x1, URZ ;  /* 0x0000000104047899 */ /* 0x000fe4000800063f */
        /* <DEDUP_REMOVED lines=13> */
.L_x_5:
[----:B------:R-:W-:Y:S01]  /*09e0*/  VOTEU.ANY UP2, P2 ;  /* 0x00000000003f7886 */ /* 0x000fe20001040100 */
[----:B-1----:R-:W-:Y:S01]  /*09f0*/  UMOV UR4, 0x40 ;  /* 0x0000004000047882 */ /* 0x002fe20000000000 */
[----:B------:R-:W-:Y:S01]  /*0a00*/  ISETP.NE.AND P3, PT, RZ, UR47, PT ;  /* 0x0000002fff007c0c */ /* 0x000fe2000bf65270 */
[----:B------:R-:W-:Y:S01]  /*0a10*/  NOP ;  /* 0x0000000000007918 */ /* 0x000fe20000000000 */
[----:B------:R-:W-:Y:S01]  /*0a20*/  ISETP.EQ.AND P0, PT, R4, 0x2, P1 ;  /* 0x000000020400780c */ /* 0x000fe20000f02270 */
[----:B------:R-:W1:Y:S01]  /*0a30*/  @UP2 S2UR UR7, SR_CgaCtaId ;  /* 0x00000000000729c3 */ /* 0x000e620000008800 */
[----:B------:R-:W-:Y:S01]  /*0a40*/  @UP2 UMOV UR6, 0x400 ;  /* 0x0000040000062882 */ /* 0x000fe20000000000 */
[----:B------:R-:W-:-:S04]  /*0a50*/  @UP2 UIADD3 UR4, -UR4, 0x100000, URZ ;  /* 0x0010000004042890 */ /* 0x000fc8000fffe13f */
[----:B------:R-:W-:Y:S02]  /*0a60*/  @UP2 USHF.L.U32 UR5, UR4, 0xb, URZ ;  /* 0x0000000b04052899 */ /* 0x000fe4000800063f */
[----:B------:R-:W-:Y:S02]  /*0a70*/  @UP2 USHF.L.U32 UR4, UR4, 0x1, URZ ;  /* 0x0000000104042899 */ /* 0x000fe4000800063f */
[----:B-1----:R-:W-:Y:S01]  /*0a80*/  @UP2 ULEA UR6, UR7, UR6, 0x18 ;  /* 0x0000000607062291 */ /* 0x002fe2000f8ec03f */
[----:B------:R-:W-:Y:S01]  /*0a90*/  VOTEU.ANY UP2, P2 ;  /* 0x00000000003f7886 */ /* 0x000fe20001040100 */
[----:B------:R-:W-:Y:S01]  /*0aa0*/  ISETP.EQ.AND P2, PT, R4, 0x1, P1 ;  /* 0x000000010400780c */ /* 0x000fe20000f42270 */
[----:B------:R-:W1:Y:S09]  /*0ab0*/  FENCE.VIEW.ASYNC.S ;  /* 0x00000000000073c6 */ /* 0x000e720000000000 */
[----:B-1----:R1:W2:Y:S01]  /*0ac0*/  @UP2 SYNCS.EXCH.64 URZ, [UR6+0x2c2b0], UR4 ;  /* 0x02c2b004063f25b2 */ /* 0x0022a20008000100 */
[----:B------:R-:W-:Y:S01]  /*0ad0*/  NOP ;  /* 0x0000000000007918 */ /* 0x000fe20000000000 */
[----:B--234-:R-:W-:Y:S06]  /*0ae0*/  BAR.SYNC.DEFER_BLOCKING 0x0 ;  /* 0x0000000000007b1d */ /* 0x01cfec0000010000 */
[----:B------:R-:W-:Y:S05]  /*0af0*/  @!P3 BRA `(.L_x_6) ;  /* 0x0000009c00fcb947 */ /* 0x000fea0003800000 */
[----:B------:R-:W-:-:S06]  /*0b00*/  UISETP.GT.U32.AND UP0, UPT, UR10, 0x3, UPT ;  /* 0x000000030a00788c */ /* 0x000fcc000bf04070 */
[----:B------:R-:W-:-:S13]  /*0b10*/  PLOP3.LUT P0, PT, PT, PT, UP0, 0x80, 0x0 ;  /* 0x000000000000781c */ /* 0x000fda0003f0f008 */
[----:B-1----:R-:W-:Y:S05]  /*0b20*/  @P0 EXIT ;  /* 0x000000000000094d */ /* 0x002fea0003800000 */
.L_x_7:
[----:B------:R-:W-:-:S08]  /*0b30*/  NOP ;  /* 0x0000000000007918 */ /* 0x000fd00000000000 */
[----:B------:R-:W1:Y:S02]  /*0b40*/  USETMAXREG.TRY_ALLOC.CTAPOOL UP0, 0xf0 ;  /* 0x000000f0000079c8 */ /* 0x000e640008000600 */
[----:B-1----:R-:W-:-:S13]  /*0b50*/  PLOP3.LUT P0, PT, PT, PT, UP0, 0x80, 0x0 ;  /* 0x000000000000781c */ /* 0x002fda0003f0f008 */
[----:B------:R-:W-:Y:S05]  /*0b60*/  @!P0 BRA `(.L_x_7) ;  /* 0xfffffffc00f08947 */ /* 0x000fea000383ffff */
[----:B------:R-:W-:Y:S02]  /*0b70*/  ULDC UR4, c[0x0][0xa00] ;  /* 0x0002800000047ab9 */ /* 0x000fe40000000800 */
[----:B------:R-:W-:-:S13]  /*0b80*/  ISETP.GE.AND P0, PT, R17, UR4, PT ;  /* 0x0000000411007c0c */ /* 0x000fda000bf06270 */
[----:B------:R-:W-:Y:S05]  /*0b90*/  @P0 EXIT ;  /* 0x000000000000094d */ /* 0x000fea0003800000 */
[----:B------:R-:W-:Y:S01]  /*0ba0*/  UISETP.NE.AND UP0, UPT, UR47, 0x1, UPT ;  /* 0x000000012f00788c */ /* 0x000fe2000bf05270 */
[----:B------:R-:W-:Y:S01]  /*0bb0*/  MOV R18, RZ ;  /* 0x000000ff00127202 */ /* 0x000fe20000000f00 */
[----:B------:R-:W-:Y:S01]  /*0bc0*/  ULDC.64 UR48, c[0x0][0x198] ;  /* 0x0000660000307ab9 */ /* 0x000fe20000000a00 */
[----:B------:R-:W-:Y:S01]  /*0bd0*/  UMOV UR39, URZ ;  /* 0x0000003f00277c82 */ /* 0x000fe20008000000 */
[----:B------:R-:W-:Y:S02]  /*0be0*/  UP2UR UR4, UPR, URZ, 0x1 ;  /* 0x000000013f047883 */ /* 0x000fe40008000000 */
[----:B------:R-:W-:Y:S01]  /*0bf0*/  USEL UR4, URZ, 0x1, UP0 ;  /* 0x000000013f047887 */ /* 0x000fe20008000000 */
[----:B------:R-:W-:Y:S01]  /*0c00*/  UMOV UR38, URZ ;  /* 0x0000003f00267c82 */ /* 0x000fe20008000000 */
[----:B------:R-:W-:Y:S01]  /*0c10*/  UMOV UR52, URZ ;  /* 0x0000003f00347c82 */ /* 0x000fe20008000000 */
[----:B------:R-:W-:-:S03]  /*0c20*/  ULDC.64 UR50, c[0x0][0x208] ;  /* 0x0000820000327ab9 */ /* 0x000fc60000000a00 */
[----:B------:R-:W-:-:S07]  /*0c30*/  MOV R19, UR4 ;  /* 0x0000000400137c02 */ /* 0x000fce0008000f00 */
.L_x_73:
[----:B------:R-:W-:Y:S01]  /*0c40*/  ULDC UR8, c[0x0][0xa04] ;  /* 0x0002810000087ab9 */ /* 0x000fe20000000800 */
[----:B------:R-:W-:Y:S01]  /*0c50*/  R2UR UR37, R17 ;  /* 0x00000000112572ca */ /* 0x000fe200000e0000 */
[----:B------:R-:W-:Y:S01]  /*0c60*/  UISETP.NE.AND UP0, UPT, UR8, 0x1, UPT ;  /* 0x000000010800788c */ /* 0x000fe2000bf05270 */
[----:B------:R-:W-:Y:S01]  /*0c70*/  ULDC UR4, c[0x0][0xa10] ;  /* 0x0002840000047ab9 */ /* 0x000fe20000000800 */
[----:B------:R-:W-:Y:S01]  /*0c80*/  ULDC UR44, c[0x0][0xa1c] ;  /* 0x00028700002c7ab9 */ /* 0x000fe20000000800 */
[----:B------:R-:W-:Y:S02]  /*0c90*/  UISETP.NE.AND UP1, UPT, UR4, 0x1, UPT ;  /* 0x000000010400788c */ /* 0x000fe4000bf25270 */
[----:B------:R-:W-:-:S06]  /*0ca0*/  UISETP.NE.AND UP2, UPT, UR47, 0x1, UPT ;  /* 0x000000012f00788c */ /* 0x000fcc000bf45270 */
[----:B------:R-:W-:Y:S01]  /*0cb0*/  @UP0 ULDC.64 UR6, c[0x0][0xa08] ;  /* 0x0002820000060ab9 */ /* 0x000fe20000000a00 */
[----:B------:R-:W-:Y:S01]  /*0cc0*/  PLOP3.LUT P0, PT, PT, PT, UP2, 0x80, 0x0 ;  /* 0x000000000000781c */ /* 0x000fe20003f0f028 */
[----:B------:R-:W-:-:S03]  /*0cd0*/  UIMAD.WIDE.U32 UR4, UR37, UR6, URZ ;  /* 0x00000006250472a5 */ /* 0x000fc6000f8e003f */
[----:B------:R-:W-:Y:S01]  /*0ce0*/  @UP1 ULDC UR6, c[0x0][0xa18] ;  /* 0x0002860000061ab9 */ /* 0x000fe20000000800 */
[----:B------:R-:W-:Y:S02]  /*0cf0*/  @UP0 USHF.R.U32.HI UR37, URZ, UR7, UR5 ;  /* 0x000000073f250299 */ /* 0x000fe40008011605 */
[----:B------:R-:W-:Y:S01]  /*0d00*/  UISETP.NE.AND UP0, UPT, UR44, 0x1, UPT ;  /* 0x000000012c00788c */ /* 0x000fe2000bf05270 */
[----:B------:R-:W-:Y:S02]  /*0d10*/  @UP1 ULDC UR4, c[0x0][0xa14] ;  /* 0x0002850000041ab9 */ /* 0x000fe40000000800 */
[----:B------:R-:W-:Y:S02]  /*0d20*/  UIMAD.WIDE.U32 UR4, UR37, UR4, URZ ;  /* 0x00000004250472a5 */ /* 0x000fe4000f8e003f */
[----:B-1----:R-:W-:Y:S01]  /*0d30*/  IADD3 R0, RZ, -UR37, RZ ;  /* 0x80000025ff007c10 */ /* 0x002fe2000fffe0ff */
[----:B------:R-:W-:Y:S01]  /*0d40*/  UMOV UR36, UR37 ;  /* 0x0000002500247c82 */ /* 0x000fe20008000000 */
[----:B------:R-:W-:-:S03]  /*0d50*/  @UP1 USHF.R.U32.HI UR36, URZ, UR6, UR5 ;  /* 0x000000063f241299 */ /* 0x000fc60008011605 */
[----:B------:R-:W-:Y:S01]  /*0d60*/  IMAD R0, R0, UR8, R17 ;  /* 0x0000000800007c24 */ /* 0x000fe2000f8e0211 */
[----:B------:R-:W-:Y:S02]  /*0d70*/  @UP0 ULDC.64 UR6, c[0x0][0xa20] ;  /* 0x0002880000060ab9 */ /* 0x000fe40000000a00 */
[----:B------:R-:W-:Y:S02]  /*0d80*/  UIMAD.WIDE.U32 UR4, UR36, UR6, URZ ;  /* 0x00000006240472a5 */ /* 0x000fe4000f8e003f */
[----:B------:R-:W-:Y:S01]  /*0d90*/  R2UR UR42, R0 ;  /* 0x00000000002a72ca */ /* 0x000fe200000e0000 */
[----:B------:R-:W-:Y:S01]  /*0da0*/  UMOV UR6, UR36 ;  /* 0x0000002400067c82 */ /* 0x000fe20008000000 */
[----:B------:R-:W-:-:S04]  /*0db0*/  @UP0 USHF.R.U32.HI UR6, URZ, UR7, UR5 ;  /* 0x000000073f060299 */ /* 0x000fc80008011605 */
[----:B------:R-:W-:-:S04]  /*0dc0*/  UIADD3 UR4, -UR6, URZ, URZ ;  /* 0x0000003f06047290 */ /* 0x000fc8000fffe13f */
[----:B------:R-:W-:Y:S01]  /*0dd0*/  UIMAD UR44, UR44, UR4, UR36 ;  /* 0x000000042c2c72a4 */ /* 0x000fe2000f8e0224 */
[----:B--234-:R-:W-:Y:S11]  /*0de0*/  @!P0 BRA `(.L_x_8) ;  /* 0x0000000000688947 */ /* 0x01cff60003800000 */
[----:B------:R-:W-:-:S06]  /*0df0*/  UISETP.NE.AND UP0, UPT, UR47, 0x2, UPT ;  /* 0x000000022f00788c */ /* 0x000fcc000bf05270 */
[----:B------:R-:W-:-:S13]  /*0e00*/  PLOP3.LUT P1, PT, PT, PT, UP0, 0x80, 0x0 ;  /* 0x000000000000781c */ /* 0x000fda0003f2f008 */
[----:B------:R-:W-:Y:S05]  /*0e10*/  @!P1 BRA `(.L_x_9) ;  /* 0x0000000000449947 */ /* 0x000fea0003800000 */
[----:B------:R-:W-:-:S06]  /*0e20*/  UISETP.NE.AND UP0, UPT, UR47, 0x3, UPT ;  /* 0x000000032f00788c */ /* 0x000fcc000bf05270 */
[----:B------:R-:W-:-:S13]  /*0e30*/  PLOP3.LUT P1, PT, PT, PT, UP0, 0x80, 0x0 ;  /* 0x000000000000781c */ /* 0x000fda0003f2f008 */
[----:B------:R-:W-:Y:S05]  /*0e40*/  @!P1 BRA `(.L_x_10) ;  /* 0x0000000000249947 */ /* 0x000fea0003800000 */
[----:B------:R-:W-:-:S06]  /*0e50*/  UISETP.NE.AND UP0, UPT, UR47, 0x4, UPT ;  /* 0x000000042f00788c */ /* 0x000fcc000bf05270 */
[----:B------:R-:W-:-:S13]  /*0e60*/  PLOP3.LUT P1, PT, PT, PT, UP0, 0x80, 0x0 ;  /* 0x000000000000781c */ /* 0x000fda0003f2f008 */
[----:B------:R-:W-:Y:S05]  /*0e70*/  @P1 BRA `(.L_x_11) ;  /* 0x0000000000541947 */ /* 0x000fea0003800000 */
[----:B------:R-:W-:Y:S02]  /*0e80*/  UIADD3 UR4, UR39, -0x1, URZ ;  /* 0xffffffff27047890 */ /* 0x000fe4000fffe03f */
[----:B------:R-:W-:Y:S02]  /*0e90*/  ULOP3.LUT UR39, UR39, 0x1, URZ, 0xc, !UPT ;  /* 0x0000000127277892 */ /* 0x000fe4000f8e0c3f */
[----:B------:R-:W-:-:S04]  /*0ea0*/  ULOP3.LUT UR4, UR4, 0x2, URZ, 0xc0, !UPT ;  /* 0x0000000204047892 */ /* 0x000fc8000f8ec03f */
[----:B------:R-:W-:-:S04]  /*0eb0*/  USHF.R.U32.HI UR4, URZ, 0x1, UR4 ;  /* 0x000000013f047899 */ /* 0x000fc80008011604 */
[----:B------:R-:W-:Y:S01]  /*0ec0*/  ULOP3.LUT UR38, UR38, UR4, URZ, 0x3c, !UPT ;  /* 0x0000000426267292 */ /* 0x000fe2000f8e3c3f */
[----:B------:R-:W-:Y:S11]  /*0ed0*/  BRA `(.L_x_11) ;  /* 0x00000000003c7947 */ /* 0x000ff60003800000 */
.L_x_10:
[----:B------:R-:W-:Y:S02]  /*0ee0*/  ULOP3.LUT UP0, URZ, UR39, 0x2, URZ, 0xc0, !UPT ;  /* 0x00000002273f7892 */ /* 0x000fe4000f80c03f */
[----:B------:R-:W-:Y:S02]  /*0ef0*/  ULOP3.LUT UR39, UR39, 0x1, URZ, 0xc0, !UPT ;  /* 0x0000000127277892 */ /* 0x000fe4000f8ec03f */
[----:B------:R-:W-:-:S04]  /*0f00*/  USEL UR4, URZ, 0x1, UP0 ;  /* 0x000000013f047887 */ /* 0x000fc80008000000 */
[----:B------:R-:W-:Y:S01]  /*0f10*/  ULOP3.LUT UR38, UR38, UR4, URZ, 0x3c, !UPT ;  /* 0x0000000426267292 */ /* 0x000fe2000f8e3c3f */
[----:B------:R-:W-:Y:S11]  /*0f20*/  BRA `(.L_x_11) ;  /* 0x0000000000287947 */ /* 0x000ff60003800000 */
.L_x_9:
[----:B------:R-:W-:Y:S02]  /*0f30*/  UIADD3 UR4, UR39, 0x1, URZ ;  /* 0x0000000127047890 */ /* 0x000fe4000fffe03f */
[----:B------:R-:W-:Y:S02]  /*0f40*/  ULOP3.LUT UR39, UR39, 0x1, URZ, 0xc, !UPT ;  /* 0x0000000127277892 */ /* 0x000fe4000f8e0c3f */
[----:B------:R-:W-:-:S04]  /*0f50*/  UISETP.GT.U32.AND UP0, UPT, UR4, 0x1, UPT ;  /* 0x000000010400788c */ /* 0x000fc8000bf04070 */
[----:B------:R-:W-:-:S04]  /*0f60*/  USEL UR4, URZ, 0x1, !UP0 ;  /* 0x000000013f047887 */ /* 0x000fc8000c000000 */
[----:B------:R-:W-:Y:S01]  /*0f70*/  ULOP3.LUT UR38, UR38, UR4, URZ, 0x3c, !UPT ;  /* 0x0000000426267292 */ /* 0x000fe2000f8e3c3f */
[----:B------:R-:W-:Y:S11]  /*0f80*/  BRA `(.L_x_11) ;  /* 0x0000000000107947 */ /* 0x000ff60003800000 */
.L_x_8:
[----:B------:R-:W-:Y:S02]  /*0f90*/  UISETP.GT.U32.AND UP0, UPT, UR39, 0x1, UPT ;  /* 0x000000012700788c */ /* 0x000fe4000bf04070 */
[----:B------:R-:W-:Y:S02]  /*0fa0*/  ULOP3.LUT UR39, UR39, 0x1, URZ, 0xc0, !UPT ;  /* 0x0000000127277892 */ /* 0x000fe4000f8ec03f */
[----:B------:R-:W-:-:S04]  /*0fb0*/  USEL UR4, URZ, 0x1, !UP0 ;  /* 0x000000013f047887 */ /* 0x000fc8000c000000 */
[----:B------:R-:W-:-:S12]  /*0fc0*/  ULOP3.LUT UR38, UR38, UR4, URZ, 0x3c, !UPT ;  /* 0x0000000426267292 */ /* 0x000fd8000f8e3c3f */
.L_x_11:
[----:B------:R-:W-:Y:S05]  /*0fd0*/  @!P0 BRA `(.L_x_12) ;  /* 0x00000000003c8947 */ /* 0x000fea0003800000 */
        /* <DEDUP_REMOVED lines=9> */
[----:B------:R-:W-:Y:S01]  /*1070*/  ULEA UR42, UR42, 0x3, 0x1 ;  /* 0x000000032a2a7891 */ /* 0x000fe2000f8e083f */
[----:B------:R-:W-:Y:S11]  /*1080*/  BRA `(.L_x_15) ;  /* 0x0000000000147947 */ /* 0x000ff60003800000 */
.L_x_14:
[----:B------:R-:W-:Y:S01]  /*1090*/  ULEA UR42, UR42, 0x2, 0x1 ;  /* 0x000000022a2a7891 */ /* 0x000fe2000f8e083f */
[----:B------:R-:W-:Y:S11]  /*10a0*/  BRA `(.L_x_15) ;  /* 0x00000000000c7947 */ /* 0x000ff60003800000 */
.L_x_13:
[----:B------:R-:W-:Y:S01]  /*10b0*/  ULEA UR42, UR42, 0x1, 0x1 ;  /* 0x000000012a2a7891 */ /* 0x000fe2000f8e083f */
[----:B------:R-:W-:Y:S11]  /*10c0*/  BRA `(.L_x_15) ;  /* 0x0000000000047947 */ /* 0x000ff60003800000 */
.L_x_12:
[----:B------:R-:W-:-:S12]  /*10d0*/  USHF.L.U32 UR42, UR42, 0x1, URZ ;  /* 0x000000012a2a7899 */ /* 0x000fd8000800063f */
.L_x_15:
[----:B------:R-:W-:-:S04]  /*10e0*/  ULOP3.LUT UR4, UR45, 0x1, URZ, 0xfc, !UPT ;  /* 0x000000012d047892 */ /* 0x000fc8000f8efc3f */
[----:B------:R-:W-:-:S06]  /*10f0*/  UISETP.NE.AND UP0, UPT, UR4, 0x3, UPT ;  /* 0x000000030400788c */ /* 0x000fcc000bf05270 */
[----:B------:R-:W-:-:S13]  /*1100*/  PLOP3.LUT P0, PT, PT, PT, UP0, 0x80, 0x0 ;  /* 0x000000000000781c */ /* 0x000fda0003f0f008 */
[----:B------:R-:W-:Y:S05]  /*1110*/  @!P0 BRA `(.L_x_16) ;  /* 0x0000000000048947 */ /* 0x000fea0003800000 */
[----:B------:R-:W-:Y:S01]  /*1120*/  BPT.TRAP 0x1 ;  /* 0x000000040000795c */ /* 0x000fe20000300000 */
.L_x_16:
[----:B------:R-:W1:Y:S01]  /*1130*/  S2UR UR4, SR_CgaCtaId ;  /* 0x00000000000479c3 */ /* 0x000e620000008800 */
[----:B------:R-:W-:Y:S01]  /*1140*/  UMOV UR32, 0x400 ;  /* 0x0000040000207882 */ /* 0x000fe20000000000 */
[----:B------:R-:W-:-:S04]  /*1150*/  MOV R0, UR38 ;  /* 0x0000002600007c02 */ /* 0x000fc80008000f00 */
[----:B------:R-:W-:Y:S01]  /*1160*/  SHF.L.U32 R0, R0, 0x1f, RZ ;  /* 0x0000001f00007819 */ /* 0x000fe200000006ff */
[----:B-1----:R-:W-:Y:S02]  /*1170*/  ULEA UR32, UR4, UR32, 0x18 ;  /* 0x0000002004207291 */ /* 0x002fe4000f8ec03f */
[----:B------:R-:W-:Y:S02]  /*1180*/  ULOP3.LUT UR4, UR46, 0x1, URZ, 0xfc, !UPT ;  /* 0x000000012e047892 */ /* 0x000fe4000f8efc3f */
[----:B------:R-:W-:Y:S02]  /*1190*/  ULEA UR5, UR39, UR32, 0x3 ;  /* 0x0000002027057291 */ /* 0x000fe4000f8e183f */
[----:B------:R-:W-:-:S06]  /*11a0*/  UISETP.NE.AND UP0, UPT, UR4, 0x3, UPT ;  /* 0x000000030400788c */ /* 0x000fcc000bf05270 */
[----:B------:R-:W-:Y:S01]  /*11b0*/  PLOP3.LUT P0, PT, PT, PT, UP0, 0x80, 0x0 ;  /* 0x000000000000781c */ /* 0x000fe20003f0f008 */
[----:B------:R-:W1:Y:S02]  /*11c0*/  SYNCS.PHASECHK.TRANS64.TRYWAIT P1, [UR5+0x2c250], R0 ;  /* 0x02c25000ff0075a7 */ /* 0x000e640008020145 */
[----:B-1----:R-:W-:Y:S10]  /*11d0*/  @!P1 BRA `(.L_x_17) ;  /* 0x000000bc00089947 */ /* 0x002ff40003800000 */
.L_x_119:
[----:B------:R-:W-:Y:S05]  /*11e0*/  @!P0 BRA `(.L_x_18) ;  /* 0x0000000000048947 */ /* 0x000fea0003800000 */
[----:B------:R-:W-:Y:S01]  /*11f0*/  BPT.TRAP 0x1 ;  /* 0x000000040000795c */ /* 0x000fe20000300000 */
.L_x_18:
[----:B------:R-:W-:Y:S01]  /*1200*/  ULEA UR40, UR52, UR32, 0x3 ;  /* 0x0000002034287291 */ /* 0x000fe2000f8e183f */
[----:B-1----:R-:W-:Y:S01]  /*1210*/  SHF.L.U32 R0, R18, 0x1f, RZ ;  /* 0x0000001f12007819 */ /* 0x002fe200000006ff */
[----:B------:R-:W-:Y:S01]  /*1220*/  UIADD3 UR41, UR32, 0x2c290, URZ ;  /* 0x0002c29020297890 */ /* 0x000fe2000fffe03f */
[----:B------:R-:W-:Y:S01]  /*1230*/  SHF.L.U32 R3, R19, 0x1f, RZ ;  /* 0x0000001f13037819 */ /* 0x000fe200000006ff */
[----:B------:R-:W-:Y:S02]  /*1240*/  ULEA UR35, UR47, 0xfffffff8, 0x3 ;  /* 0xfffffff82f237891 */ /* 0x000fe4000f8e183f */
[----:B------:R-:W-:Y:S02]  /*1250*/  ULEA UR4, UR47, UR41, 0x3 ;  /* 0x000000292f047291 */ /* 0x000fe4000f8e183f */
[----:B------:R-:W-:Y:S01]  /*1260*/  ULOP3.LUT UR35, UR35, 0x8, URZ, 0xc, !UPT ;  /* 0x0000000823237892 */ /* 0x000fe2000f8e0c3f */
[----:B------:R-:W1:Y:S02]  /*1270*/  SYNCS.PHASECHK.TRANS64.TRYWAIT P1, [UR40+0x2c200], R0 ;  /* 0x02c20000ff0075a7 */ /* 0x000e640008020168 */
[----:B-1----:R-:W-:Y:S09]  /*1280*/  @!P1 BRA `(.L_x_19) ;  /* 0x000000b800f49947 */ /* 0x002ff20003800000 */
.L_x_120:
[----:B------:R-:W2:Y:S02]  /*1290*/  SYNCS.PHASECHK.TRANS64.TRYWAIT P1, [UR4+-0x8], R3 ;  /* 0xfffff803ff0075a7 */ /* 0x000ea40008020144 */
[----:B--2---:R-:W-:Y:S05]  /*12a0*/  @!P1 BRA `(.L_x_20) ;  /* 0x000000bc00049947 */ /* 0x004fea0003800000 */
.L_x_121:
[----:B------:R-:W-:Y:S01]  /*12b0*/  UIADD3 UR4, UR32, 0x7000, URZ ;  /* 0x0000700020047890 */ /* 0x000fe2000fffe03f */
[----:B------:R-:W-:Y:S01]  /*12c0*/  WARPGROUP.ARRIVE ;  /* 0x00000000000079c5 */ /* 0x000fe20000000000 */
[----:B------:R-:W-:Y:S02]  /*12d0*/  USHF.R.U32.HI UR5, URZ, 0x4, UR32 ;  /* 0x000000043f057899 */ /* 0x000fe40008011620 */
[----:B------:R-:W-:Y:S02]  /*12e0*/  USHF.R.U32.HI UR4, URZ, 0x4, UR4 ;  /* 0x000000043f047899 */ /* 0x000fe40008011604 */
[----:B------:R-:W-:Y:S02]  /*12f0*/  ULOP3.LUT UR5, UR5, 0x3fff, URZ, 0xc0, !UPT ;  /* 0x00003fff05057892 */ /* 0x000fe4000f8ec03f */
[----:B------:R-:W-:Y:S02]  /*1300*/  ULOP3.LUT UR34, UR4, 0x3fff, URZ, 0xc0, !UPT ;  /* 0x00003fff04227892 */ /* 0x000fe4000f8ec03f */
[----:B------:R-:W-:-:S02]  /*1310*/  ULOP3.LUT UR5, UR5, 0x10000, URZ, 0xfc, !UPT ;  /* 0x0001000005057892 */ /* 0x000fc4000f8efc3f */
[----:B------:R-:W-:Y:S02]  /*1320*/  ULOP3.LUT UR33, UR34, 0x10000, URZ, 0xfc, !UPT ;  /* 0x0001000022217892 */ /* 0x000fe4000f8efc3f */
[----:B------:R-:W-:Y:S02]  /*1330*/  UIMAD UR28, UR39, 0x380, UR5 ;  /* 0x00000380271c78a4 */ /* 0x000fe4000f8e0205 */
[----:B------:R-:W-:Y:S01]  /*1340*/  UIMAD UR30, UR52, 0x700, UR33 ;  /* 0x00000700341e78a4 */ /* 0x000fe2000f8e0221 */
[----:B------:R-:W-:Y:S01]  /*1350*/  UMOV UR29, 0xc0000010 ;  /* 0xc0000010001d7882 */ /* 0x000fe20000000000 */
[----:B------:R-:W-:Y:S01]  /*1360*/  UMOV UR31, 0xc0000010 ;  /* 0xc0000010001f7882 */ /* 0x000fe20000000000 */
[----:B------:R-:W-:Y:S02]  /*1370*/  UIADD3 UR4, UR28, 0x80, URZ ;  /* 0x000000801c047890 */ /* 0x000fe4000fffe03f */
[----:B------:R-:W-:Y:S01]  /*1380*/  UIADD3 UR6, UR30, 0x100, URZ ;  /* 0x000001001e067890 */ /* 0x000fe2000fffe03f */
[----:B------:R-:W-:-:S03]  /*1390*/  UMOV UR5, 0xc0000010 ;  /* 0xc000001000057882 */ /* 0x000fc60000000000 */
[----:B------:R-:W-:Y:S01]  /*13a0*/  HGMMA.64x128x16.F32.BF16 R24, gdesc[UR28], RZ, !UPT, gsb0 ;  /* 0x01e000001c1879f0 */ /* 0x000fe2000c0018ff */
[----:B------:R-:W-:Y:S01]  /*13b0*/  UMOV UR7, 0xc0000010 ;  /* 0xc000001000077882 */ /* 0x000fe20000000000 */
[----:B------:R-:W-:Y:S02]  /*13c0*/  UIADD3 UR8, UR28, 0x100, URZ ;  /* 0x000001001c087890 */ /* 0x000fe4000fffe03f */
[----:B------:R-:W-:Y:S01]  /*13d0*/  UIADD3 UR10, UR30, 0x200, URZ ;  /* 0x000002001e0a7890 */ /* 0x000fe2000fffe03f */
[----:B------:R-:W-:Y:S01]  /*13e0*/  UMOV UR9, 0xc0000010 ;  /* 0xc000001000097882 */ /* 0x000fe20000000000 */
[----:B------:R-:W-:Y:S01]  /*13f0*/  UMOV UR11, 0xc0000010 ;  /* 0xc0000010000b7882 */ /* 0x000fe20000000000 */
[----:B------:R-:W-:Y:S02]  /*1400*/  UIADD3 UR12, UR28, 0x180, URZ ;  /* 0x000001801c0c7890 */ /* 0x000fe4000fffe03f */
[----:B------:R-:W-:Y:S01]  /*1410*/  UIADD3 UR14, UR30, 0x300, URZ ;  /* 0x000003001e0e7890 */ /* 0x000fe2000fffe03f */
[----:B------:R-:W-:Y:S01]  /*1420*/  UMOV UR13, 0xc0000010 ;  /* 0xc0000010000d7882 */ /* 0x000fe20000000000 */
[----:B------:R-:W-:Y:S01]  /*1430*/  UMOV UR15, 0xc0000010 ;  /* 0xc0000010000f7882 */ /* 0x000fe20000000000 */
[----:B------:R-:W-:-:S02]  /*1440*/  UIADD3 UR16, UR28, 0x200, URZ ;  /* 0x000002001c107890 */ /* 0x000fc4000fffe03f */
[----:B------:R-:W-:Y:S01]  /*1450*/  UIADD3 UR18, UR30, 0x400, URZ ;  /* 0x000004001e127890 */ /* 0x000fe2000fffe03f */
[----:B------:R-:W-:Y:S01]  /*1460*/  UMOV UR17, 0xc0000010 ;  /* 0xc000001000117882 */ /* 0x000fe20000000000 */
        /* <DEDUP_REMOVED lines=9> */
[----:B------:R-:W-:-:S02]  /*1500*/  WARPGROUP.DEPBAR.LE gsb0, 0x0 ;  /* 0x00008000000079c5 */ /* 0x000fc40000010000 */
[----:B------:R-:W-:-:S06]  /*1510*/  WARPGROUP.ARRIVE ;  /* 0x00000000000079c5 */ /* 0x000fcc0000000000 */
[----:B------:R-:W-:Y:S01]  /*1520*/  HGMMA.64x128x16.F32.BF16 R24, gdesc[UR4], R24, gsb0 ;  /* 0x01e00000041879f0 */ /* 0x000fe20008001818 */
[----:B------:R-:W-:Y:S02]  /*1530*/  ULDC UR6, c[0x0][0x604] ;  /* 0x0001810000067ab9 */ /* 0x000fe40000000800 */
[----:B------:R-:W-:Y:S02]  /*1540*/  WARPGROUP.DEPBAR.LE gsb0, 0x0 ;  /* 0x00008000000079c5 */ /* 0x000fe40000010000 */
[----:B------:R-:W-:-:S07]  /*1550*/  WARPGROUP.ARRIVE ;  /* 0x00000000000079c5 */ /* 0x000fce0000000000 */
[----:B------:R-:W-:Y:S03]  /*1560*/  HGMMA.64x128x16.F32.BF16 R24, gdesc[UR8], R24, gsb0 ;  /* 0x01e00000081879f0 */ /* 0x000fe60008001818 */
        /* <DEDUP_REMOVED lines=13> */
[----:B-1----:R-:W-:-:S04]  /*1640*/  FMNMX R3, R24, R25, !PT ;  /* 0x0000001918037209 */ /* 0x002fc80007800000 */
[----:B------:R-:W-:-:S04]  /*1650*/  FMNMX R0, R28, R3, !PT ;  /* 0x000000031c007209 */ /* 0x000fc80007800000 */
        /* <DEDUP_REMOVED lines=28> */
[----:B------:R-:W-:-:S05]  /*1820*/  FMNMX R0, R85, R0, !PT ;  /* 0x0000000055007209 */ /* 0x000fca0007800000 */
[----:B------:R-:W1:Y:S02]  /*1830*/  SHFL.BFLY PT, R3, R0, 0x1, 0x1f ;  /* 0x0c201f0000037f89 */ /* 0x000e6400000e0000 */
[----:B-1----:R-:W-:-:S05]  /*1840*/  FMNMX R3, R0, R3, !PT ;  /* 0x0000000300037209 */ /* 0x002fca0007800000 */
[----:B------:R-:W1:Y:S02]  /*1850*/  SHFL.BFLY PT, R4, R3, 0x2, 0x1f ;  /* 0x0c401f0003047f89 */ /* 0x000e6400000e0000 */
[----:B-1----:R-:W-:Y:S02]  /*1860*/  FMNMX R4, R3, R4, !PT ;  /* 0x0000000403047209 */ /* 0x002fe40007800000 */
[----:B------:R-:W-:Y:S02]  /*1870*/  FMNMX R3, R26, R27, !PT ;  /* 0x0000001b1a037209 */ /* 0x000fe40007800000 */
[----:B------:R-:W-:Y:S02]  /*1880*/  FSETP.NEU.AND P1, PT, R4, -INF , PT ;  /* 0xff8000000400780b */ /* 0x000fe40003f2d000 */
[----:B------:R-:W-:Y:S02]  /*1890*/  FMNMX R0, R30, R3, !PT ;  /* 0x000000031e007209 */ /* 0x000fe40007800000 */
[----:B------:R-:W-:-:S02]  /*18a0*/  FSEL R5, R4, RZ, P1 ;  /* 0x000000ff04057208 */ /* 0x000fc40000800000 */
[----:B------:R-:W-:-:S03]  /*18b0*/  FMNMX R3, R31, R0, !PT ;  /* 0x000000001f037209 */ /* 0x000fc60007800000 */
[----:B------:R-:W-:Y:S01]  /*18c0*/  FMUL R14, R5, UR6 ;  /* 0x00000006050e7c20 */ /* 0x000fe20008400000 */
[----:B------:R-:W-:-:S03]  /*18d0*/  FMNMX R0, R34, R3, !PT ;  /* 0x0000000322007209 */ /* 0x000fc60007800000 */
[--C-:B------:R-:W-:Y:S01]  /*18e0*/  FFMA R24, R24, UR6, -R14.reuse ;  /* 0x0000000618187c23 */ /* 0x100fe2000800080e */
[--C-:B------:R-:W-:Y:S01]  /*18f0*/  FFMA R7, R25, UR6, -R14.reuse ;  /* 0x0000000619077c23 */ /* 0x100fe2000800080e */
[--C-:B------:R-:W-:Y:S01]  /*1900*/  FFMA R6, R28, UR6, -R14.reuse ;  /* 0x000000061c067c23 */ /* 0x100fe2000800080e */
[--C-:B------:R-:W-:Y:S01]  /*1910*/  FFMA R8, R36, UR6, -R14.reuse ;  /* 0x0000000624087c23 */ /* 0x100fe2000800080e */
[----:B------:R-:W-:Y:S01]  /*1920*/  FMNMX R3, R35, R0, !PT ;  /* 0x0000000023037209 */ /* 0x000fe20007800000 */
[--C-:B------:R-:W-:Y:S01]  /*1930*/  FFMA R9, R29, UR6, -R14.reuse ;  /* 0x000000061d097c23 */ /* 0x100fe2000800080e */
[----:B------:R-:W-:Y:S01]  /*1940*/  FSETP.GEU.AND P5, PT, R24, -126, PT ;  /* 0xc2fc00001800780b */ /* 0x000fe20003fae000 */
[--C-:B------:R-:W-:Y:S01]  /*1950*/  FFMA R11, R33, UR6, -R14.reuse ;  /* 0x00000006210b7c23 */ /* 0x100fe2000800080e */
[----:B------:R-:W-:Y:S01]  /*1960*/  FSETP.GEU.AND P3, PT, R7, -126, PT ;  /* 0xc2fc00000700780b */ /* 0x000fe20003f6e000 */
[--C-:B------:R-:W-:Y:S01]  /*1970*/  FFMA R13, R37, UR6, -R14.reuse ;  /* 0x00000006250d7c23 */ /* 0x100fe2000800080e */
[----:B------:R-:W-:Y:S01]  /*1980*/  FSETP.GEU.AND P2, PT, R6, -126, PT ;  /* 0xc2fc00000600780b */ /* 0x000fe20003f4e000 */
[--C-:B------:R-:W-:Y:S01]  /*1990*/  FFMA R28, R32, UR6, -R14.reuse ;  /* 0x00000006201c7c23 */ /* 0x100fe2000800080e */
[----:B------:R-:W-:Y:S01]  /*19a0*/  FMNMX R0, R38, R3, !PT ;  /* 0x0000000326007209 */ /* 0x000fe20007800000 */
[--C-:B------:R-:W-:Y:S01]  /*19b0*/  FFMA R32, R40, UR6, -R14.reuse ;  /* 0x0000000628207c23 */ /* 0x100fe2000800080e */
[----:B------:R-:W-:Y:S01]  /*19c0*/  FSETP.GEU.AND P4, PT, R9, -126, PT ;  /* 0xc2fc00000900780b */ /* 0x000fe20003f8e000 */
[--C-:B------:R-:W-:Y:S01]  /*19d0*/  FFMA R36, R48, UR6, -R14.reuse ;  /* 0x0000000630247c23 */ /* 0x100fe2000800080e */
[----:B------:R-:W-:Y:S01]  /*19e0*/  FMNMX R3, R39, R0, !PT ;  /* 0x0000000027037209 */ /* 0x000fe20007800000 */
[--C-:B------:R-:W-:Y:S01]  /*19f0*/  FFMA R15, R41, UR6, -R14.reuse ;  /* 0x00000006290f7c23 */ /* 0x100fe2000800080e */
[----:B------:R-:W-:Y:S01]  /*1a00*/  FSETP.GEU.AND P1, PT, R11, -126, PT ;  /* 0xc2fc00000b00780b */ /* 0x000fe20003f2e000 */
[----:B------:R-:W-:Y:S01]  /*1a10*/  @!P5 FMUL R24, R24, 0.5 ;  /* 0x3f0000001818d820 */ /* 0x000fe20000400000 */
[----:B------:R-:W-:Y:S01]  /*1a20*/  FMNMX R0, R42, R3, !PT ;  /* 0x000000032a007209 */ /* 0x000fe20007800000 */
[----:B------:R-:W-:Y:S01]  /*1a30*/  @!P3 FMUL R7, R7, 0.5 ;  /* 0x3f0000000707b820 */ /* 0x000fe20000400000 */
[----:B------:R-:W-:Y:S01]  /*1a40*/  FSETP.GEU.AND P6, PT, R28, -126, PT ;  /* 0xc2fc00001c00780b */ /* 0x000fe20003fce000 */
[----:B------:R-:W-:Y:S01]  /*1a50*/  @!P2 FMUL R6, R6, 0.5 ;  /* 0x3f0000000606a820 */ /* 0x000fe20000400000 */
[----:B------:R-:W-:Y:S01]  /*1a60*/  FMNMX R3, R43, R0, !PT ;  /* 0x000000002b037209 */ /* 0x000fe20007800000 */
[----:B------:R-:W1:Y:S01]  /*1a70*/  MUFU.EX2 R24, R24 ;  /* 0x0000001800187308 */ /* 0x000e620000000800 */
[--C-:B------:R-:W-:Y:S01]  /*1a80*/  FFMA R21, R45, UR6, -R14.reuse ;  /* 0x000000062d157c23 */ /* 0x100fe2000800080e */
[----:B------:R-:W-:Y:S01]  /*1a90*/  @!P4 FMUL R9, R9, 0.5 ;  /* 0x3f0000000909c820 */ /* 0x000fe20000400000 */
[----:B------:R-:W-:Y:S01]  /*1aa0*/  FMNMX R0, R46, R3, !PT ;  /* 0x000000032e007209 */ /* 0x000fe20007800000 */
[--C-:B------:R-:W-:Y:S01]  /*1ab0*/  FFMA R23, R49, UR6, -R14.reuse ;  /* 0x0000000631177c23 */ /* 0x100fe2000800080e */
[--C-:B------:R-:W-:Y:S01]  /*1ac0*/  FFMA R10, R44, UR6, -R14.reuse ;  /* 0x000000062c0a7c23 */ /* 0x100fe2000800080e */
[----:B------:R-:W-:Y:S01]  /*1ad0*/  @!P1 FMUL R11, R11, 0.5 ;  /* 0x3f0000000b0b9820 */ /* 0x000fe20000400000 */
[----:B------:R-:W-:Y:S01]  /*1ae0*/  FMNMX R3, R47, R0, !PT ;  /* 0x000000002f037209 */ /* 0x000fe20007800000 */
[----:B------:R-:W2:Y:S01]  /*1af0*/  MUFU.EX2 R7, R7 ;  /* 0x0000000700077308 */ /* 0x000ea20000000800 */
[--C-:B------:R-:W-:Y:S01]  /*1b00*/  FFMA R12, R52, UR6, -R14.reuse ;  /* 0x00000006340c7c23 */ /* 0x100fe2000800080e */
[----:B------:R-:W-:Y:S01]  /*1b10*/  @!P6 FMUL R28, R28, 0.5 ;  /* 0x3f0000001c1ce820 */ /* 0x000fe20000400000 */
[----:B------:R-:W-:Y:S01]  /*1b20*/  FMNMX R0, R50, R3, !PT ;  /* 0x0000000332007209 */ /* 0x000fe20007800000 */
[--C-:B------:R-:W-:Y:S01]  /*1b30*/  FFMA R33, R60, UR6, -R14.reuse ;  /* 0x000000063c217c23 */ /* 0x100fe2000800080e */
[--C-:B------:R-:W-:Y:S01]  /*1b40*/  FFMA R25, R53, UR6, -R14.reuse ;  /* 0x0000000635197c23 */ /* 0x100fe2000800080e */
[--C-:B------:R-:W-:Y:S01]  /*1b50*/  FFMA R40, R57, UR6, -R14.reuse ;  /* 0x0000000639287c23 */ /* 0x100fe2000800080e */
[----:B------:R-:W-:Y:S01]  /*1b60*/  FMNMX R3, R51, R0, !PT ;  /* 0x0000000033037209 */ /* 0x000fe20007800000 */
[----:B------:R-:W3:Y:S01]  /*1b70*/  MUFU.EX2 R6, R6 ;  /* 0x0000000600067308 */ /* 0x000ee20000000800 */
[----:B-1----:R-:W-:Y:S01]  /*1b80*/  @!P5 FMUL R24, R24, R24 ;  /* 0x000000181818d220 */ /* 0x002fe20000400000 */
[----:B------:R-:W-:Y:S01]  /*1b90*/  FSETP.GEU.AND P5, PT, R8, -126, PT ;  /* 0xc2fc00000800780b */ /* 0x000fe20003fae000 */
[--C-:B------:R-:W-:Y:S01]  /*1ba0*/  FFMA R61, R61, UR6, -R14.reuse ;  /* 0x000000063d3d7c23 */ /* 0x100fe2000800080e */
[----:B------:R-:W-:Y:S01]  /*1bb0*/  FMNMX R0, R54, R3, !PT ;  /* 0x0000000336007209 */ /* 0x000fe20007800000 */
[--C-:B------:R-:W-:Y:S01]  /*1bc0*/  FFMA R29, R56, UR6, -R14.reuse ;  /* 0x00000006381d7c23 */ /* 0x100fe2000800080e */
[--C-:B------:R-:W-:Y:S01]  /*1bd0*/  FFMA R64, R64, UR6, -R14.reuse ;  /* 0x0000000640407c23 */ /* 0x100fe2000800080e */
[--C-:B------:R-:W-:Y:S01]  /*1be0*/  FFMA R72, R72, UR6, -R14.reuse ;  /* 0x0000000648487c23 */ /* 0x100fe2000800080e */
[----:B------:R-:W1:Y:S01]  /*1bf0*/  MUFU.EX2 R9, R9 ;  /* 0x0000000900097308 */ /* 0x000e620000000800 */
[----:B--2---:R-:W-:Y:S01]  /*1c00*/  @!P3 FMUL R7, R7, R7 ;  /* 0x000000070707b220 */ /* 0x004fe20000400000 */
[----:B------:R-:W-:Y:S01]  /*1c10*/  FSETP.GEU.AND P3, PT, R13, -126, PT ;  /* 0xc2fc00000d00780b */ /* 0x000fe20003f6e000 */
[--C-:B------:R-:W-:Y:S01]  /*1c20*/  FFMA R65, R65, UR6, -R14.reuse ;  /* 0x0000000641417c23 */ /* 0x100fe2000800080e */
[----:B------:R-:W-:Y:S01]  /*1c30*/  FMNMX R3, R55, R0, !PT ;  /* 0x0000000037037209 */ /* 0x000fe20007800000 */
[--C-:B------:R-:W-:Y:S01]  /*1c40*/  FFMA R69, R69, UR6, -R14.reuse ;  /* 0x0000000645457c23 */ /* 0x100fe2000800080e */
[--C-:B------:R-:W-:Y:S01]  /*1c50*/  FFMA R73, R73, UR6, -R14.reuse ;  /* 0x0000000649497c23 */ /* 0x100fe2000800080e */
[----:B------:R-:W-:Y:S01]  /*1c60*/  @!P5 FMUL R8, R8, 0.5 ;  /* 0x3f0000000808d820 */ /* 0x000fe20000400000 */
[----:B------:R-:W2:Y:S01]  /*1c70*/  MUFU.EX2 R11, R11 ;  /* 0x0000000b000b7308 */ /* 0x000ea20000000800 */
[----:B---3--:R-:W-:Y:S01]  /*1c80*/  @!P2 FMUL R6, R6, R6 ;  /* 0x000000060606a220 */ /* 0x008fe20000400000 */
[----:B------:R-:W-:Y:S01]  /*1c90*/  FSETP.GEU.AND P2, PT, R32, -126, PT ;  /* 0xc2fc00002000780b */ /* 0x000fe20003f4e000 */
[--C-:B------:R-:W-:Y:S01]  /*1ca0*/  FFMA R76, R76, UR6, -R14.reuse ;  /* 0x000000064c4c7c23 */ /* 0x100fe2000800080e */
[----:B------:R-:W-:Y:S01]  /*1cb0*/  FMNMX R0, R58, R3, !PT ;  /* 0x000000033a007209 */ /* 0x000fe20007800000 */
[--C-:B------:R-:W-:Y:S01]  /*1cc0*/  FFMA R81, R81, UR6, -R14.reuse ;  /* 0x0000000651517c23 */ /* 0x100fe2000800080e */
[--C-:B------:R-:W-:Y:S01]  /*1cd0*/  FFMA R68, R68, UR6, -R14.reuse ;  /* 0x0000000644447c23 */ /* 0x100fe2000800080e */
[----:B------:R-:W-:Y:S01]  /*1ce0*/  @!P3 FMUL R13, R13, 0.5 ;  /* 0x3f0000000d0db820 */ /* 0x000fe20000400000 */
[----:B------:R-:W3:Y:S01]  /*1cf0*/  MUFU.EX2 R8, R8 ;  /* 0x0000000800087308 */ /* 0x000ee20000000800 */
[----:B------:R-:W-:Y:S01]  /*1d00*/  FMNMX R3, R59, R0, !PT ;  /* 0x000000003b037209 */ /* 0x000fe20007800000 */
[----:B-1----:R-:W-:Y:S01]  /*1d10*/  @!P4 FMUL R9, R9, R9 ;  /* 0x000000090909c220 */ /* 0x002fe20000400000 */
[----:B------:R-:W-:Y:S01]  /*1d20*/  FSETP.GEU.AND P4, PT, R15, -126, PT ;  /* 0xc2fc00000f00780b */ /* 0x000fe20003f8e000 */
[--C-:B------:R-:W-:Y:S01]  /*1d30*/  FFMA R77, R77, UR6, -R14.reuse ;  /* 0x000000064d4d7c23 */ /* 0x100fe2000800080e */
[----:B------:R-:W-:Y:S01]  /*1d40*/  FMNMX R0, R62, R3, !PT ;  /* 0x000000033e007209 */ /* 0x000fe20007800000 */
[--C-:B------:R-:W-:Y:S01]  /*1d50*/  FFMA R80, R80, UR6, -R14.reuse ;  /* 0x0000000650507c23 */ /* 0x100fe2000800080e */
[----:B------:R-:W-:Y:S01]  /*1d60*/  @!P2 FMUL R32, R32, 0.5 ;  /* 0x3f0000002020a820 */ /* 0x000fe20000400000 */
[----:B------:R-:W1:Y:S01]  /*1d70*/  MUFU.EX2 R13, R13 ;  /* 0x0000000d000d7308 */ /* 0x000e620000000800 */
[----:B--2---:R-:W-:Y:S01]  /*1d80*/  @!P1 FMUL R11, R11, R11 ;  /* 0x0000000b0b0b9220 */ /* 0x004fe20000400000 */
[----:B------:R-:W-:Y:S01]  /*1d90*/  FMNMX R3, R63, R0, !PT ;  /* 0x000000003f037209 */ /* 0x000fe20007800000 */
[--C-:B------:R-:W-:Y:S01]  /*1da0*/  FFMA R84, R84, UR6, -R14.reuse ;  /* 0x0000000654547c23 */ /* 0x100fe2000800080e */
[----:B------:R-:W-:Y:S01]  /*1db0*/  FSETP.GEU.AND P1, PT, R21, -126, PT ;  /* 0xc2fc00001500780b */ /* 0x000fe20003f2e000 */
[----:B------:R-:W-:Y:S01]  /*1dc0*/  FFMA R85, R85, UR6, -R14 ;  /* 0x0000000655557c23 */ /* 0x000fe2000800080e */
[----:B------:R-:W-:-:S02]  /*1dd0*/  FMNMX R0, R66, R3, !PT ;  /* 0x0000000342007209 */ /* 0x000fc40007800000 */
[----:B------:R-:W2:Y:S01]  /*1de0*/  MUFU.EX2 R28, R28 ;  /* 0x0000001c001c7308 */ /* 0x000ea20000000800 */
[----:B---3--:R-:W-:Y:S01]  /*1df0*/  @!P5 FMUL R8, R8, R8 ;  /* 0x000000080808d220 */ /* 0x008fe20000400000 */
[----:B------:R-:W-:Y:S01]  /*1e00*/  FSETP.GEU.AND P5, PT, R36, -126, PT ;  /* 0xc2fc00002400780b */ /* 0x000fe20003fae000 */
[----:B------:R-:W-:Y:S01]  /*1e10*/  @!P4 FMUL R15, R15, 0.5 ;  /* 0x3f0000000f0fc820 */ /* 0x000fe20000400000 */
[----:B------:R-:W-:-:S04]  /*1e20*/  FMNMX R3, R67, R0, !PT ;  /* 0x0000000043037209 */ /* 0x000fc80007800000 */
[----:B------:R-:W3:Y:S01]  /*1e30*/  MUFU.EX2 R32, R32 ;  /* 0x0000002000207308 */ /* 0x000ee20000000800 */
[----:B------:R-:W-:Y:S01]  /*1e40*/  FMNMX R0, R70, R3, !PT ;  /* 0x0000000346007209 */ /* 0x000fe20007800000 */
[----:B------:R-:W-:Y:S01]  /*1e50*/  @!P1 FMUL R21, R21, 0.5 ;  /* 0x3f00000015159820 */ /* 0x000fe20000400000 */
[----:B-1----:R-:W-:Y:S01]  /*1e60*/  @!P3 FMUL R13, R13, R13 ;  /* 0x0000000d0d0db220 */ /* 0x002fe20000400000 */
[----:B------:R-:W-:Y:S02]  /*1e70*/  FSETP.GEU.AND P3, PT, R23, -126, PT ;  /* 0xc2fc00001700780b */ /* 0x000fe40003f6e000 */
[----:B------:R-:W-:Y:S01]  /*1e80*/  FMNMX R3, R71, R0, !PT ;  /* 0x0000000047037209 */ /* 0x000fe20007800000 */
[----:B------:R-:W-:Y:S01]  /*1e90*/  @!P5 FMUL R36, R36, 0.5 ;  /* 0x3f0000002424d820 */ /* 0x000fe20000400000 */
[----:B------:R-:W1:Y:S01]  /*1ea0*/  MUFU.EX2 R15, R15 ;  /* 0x0000000f000f7308 */ /* 0x000e620000000800 */
[----:B--2---:R-:W-:Y:S01]  /*1eb0*/  @!P6 FMUL R28, R28, R28 ;  /* 0x0000001c1c1ce220 */ /* 0x004fe20000400000 */
[----:B------:R-:W-:-:S02]  /*1ec0*/  FMNMX R0, R74, R3, !PT ;  /* 0x000000034a007209 */ /* 0x000fc40007800000 */
[----:B------:R-:W-:Y:S02]  /*1ed0*/  FSETP.GEU.AND P6, PT, R10, -126, PT ;  /* 0xc2fc00000a00780b */ /* 0x000fe40003fce000 */
[----:B------:R-:W-:Y:S02]  /*1ee0*/  FMNMX R3, R75, R0, !PT ;  /* 0x000000004b037209 */ /* 0x000fe40007800000 */
[----:B------:R-:W2:Y:S01]  /*1ef0*/  MUFU.EX2 R36, R36 ;  /* 0x0000002400247308 */ /* 0x000ea20000000800 */
[----:B---3--:R-:W-:Y:S01]  /*1f00*/  @!P2 FMUL R32, R32, R32 ;  /* 0x000000202020a220 */ /* 0x008fe20000400000 */
[----:B------:R-:W-:Y:S01]  /*1f10*/  FSETP.GEU.AND P2, PT, R12, -126, PT ;  /* 0xc2fc00000c00780b */ /* 0x000fe20003f4e000 */
[----:B------:R-:W-:Y:S01]  /*1f20*/  @!P3 FMUL R23, R23, 0.5 ;  /* 0x3f0000001717b820 */ /* 0x000fe20000400000 */
[----:B------:R-:W-:-:S04]  /*1f30*/  FMNMX R0, R78, R3, !PT ;  /* 0x000000034e007209 */ /* 0x000fc80007800000 */
[----:B------:R-:W3:Y:S01]  /*1f40*/  MUFU.EX2 R21, R21 ;  /* 0x0000001500157308 */ /* 0x000ee20000000800 */
[----:B-1----:R-:W-:Y:S01]  /*1f50*/  @!P4 FMUL R15, R15, R15 ;  /* 0x0000000f0f0fc220 */ /* 0x002fe20000400000 */
[----:B------:R-:W-:Y:S01]  /*1f60*/  FSETP.GEU.AND P4, PT, R25, -126, PT ;  /* 0xc2fc00001900780b */ /* 0x000fe20003f8e000 */
[----:B------:R-:W-:Y:S01]  /*1f70*/  @!P6 FMUL R10, R10, 0.5 ;  /* 0x3f0000000a0ae820 */ /* 0x000fe20000400000 */
[----:B------:R-:W-:-:S03]  /*1f80*/  FMNMX R3, R79, R0, !PT ;  /* 0x000000004f037209 */ /* 0x000fc60007800000 */
[----:B------:R-:W-:Y:S01]  /*1f90*/  @!P2 FMUL R12, R12, 0.5 ;  /* 0x3f0000000c0ca820 */ /* 0x000fe20000400000 */
[----:B------:R-:W-:Y:S01]  /*1fa0*/  FMNMX R0, R82, R3, !PT ;  /* 0x0000000352007209 */ /* 0x000fe20007800000 */
[----:B--2---:R-:W-:Y:S01]  /*1fb0*/  @!P5 FMUL R36, R36, R36 ;  /* 0x000000242424d220 */ /* 0x004fe20000400000 */
[----:B------:R-:W-:Y:S01]  /*1fc0*/  FSETP.GEU.AND P5, PT, R33, -126, PT ;  /* 0xc2fc00002100780b */ /* 0x000fe20003fae000 */
[----:B------:R-:W1:Y:S01]  /*1fd0*/  MUFU.EX2 R23, R23 ;  /* 0x0000001700177308 */ /* 0x000e620000000800 */
[----:B------:R-:W-:-:S03]  /*1fe0*/  FMNMX R3, R83, R0, !PT ;  /* 0x0000000053037209 */ /* 0x000fc60007800000 */
[----:B------:R-:W-:Y:S01]  /*1ff0*/  @!P4 FMUL R25, R25, 0.5 ;  /* 0x3f0000001919c820 */ /* 0x000fe20000400000 */
[----:B------:R-:W-:Y:S01]  /*2000*/  FMNMX R0, R86, R3, !PT ;  /* 0x0000000356007209 */ /* 0x000fe20007800000 */
[----:B---3--:R-:W-:Y:S01]  /*2010*/  @!P1 FMUL R21, R21, R21 ;  /* 0x0000001515159220 */ /* 0x008fe20000400000 */
[----:B------:R-:W-:Y:S01]  /*2020*/  FSETP.GEU.AND P1, PT, R40, -126, PT ;  /* 0xc2fc00002800780b */ /* 0x000fe20003f2e000 */
[----:B------:R-:W2:Y:S01]  /*2030*/  MUFU.EX2 R10, R10 ;  /* 0x0000000a000a7308 */ /* 0x000ea20000000800 */
[----:B------:R-:W-:-:S03]  /*2040*/  FMNMX R0, R87, R0, !PT ;  /* 0x0000000057007209 */ /* 0x000fc60007800000 */
[----:B------:R-:W-:Y:S02]  /*2050*/  @!P5 FMUL R33, R33, 0.5 ;  /* 0x3f0000002121d820 */ /* 0x000fe40000400000 */
[----:B------:R-:W3:Y:S02]  /*2060*/  SHFL.BFLY PT, R3, R0, 0x1, 0x1f ;  /* 0x0c201f0000037f89 */ /* 0x000ee400000e0000 */
[----:B------:R-:W4:Y:S01]  /*2070*/  MUFU.EX2 R12, R12 ;  /* 0x0000000c000c7308 */ /* 0x000f220000000800 */
[----:B-1----:R-:W-:Y:S01]  /*2080*/  @!P3 FMUL R23, R23, R23 ;  /* 0x000000171717b220 */ /* 0x002fe20000400000 */
[----:B------:R-:W-:Y:S02]  /*2090*/  FSETP.GEU.AND P3, PT, R61, -126, PT ;  /* 0xc2fc00003d00780b */ /* 0x000fe40003f6e000 */
[----:B------:R-:W-:-:S04]  /*20a0*/  @!P1 FMUL R40, R40, 0.5 ;  /* 0x3f00000028289820 */ /* 0x000fc80000400000 */
[----:B------:R-:W1:Y:S01]  /*20b0*/  MUFU.EX2 R33, R33 ;  /* 0x0000002100217308 */ /* 0x000e620000000800 */
[----:B--2---:R-:W-:Y:S01]  /*20c0*/  @!P6 FMUL R10, R10, R10 ;  /* 0x0000000a0a0ae220 */ /* 0x004fe20000400000 */
[----:B------:R-:W-:-:S05]  /*20d0*/  FSETP.GEU.AND P6, PT, R29, -126, PT ;  /* 0xc2fc00001d00780b */ /* 0x000fca0003fce000 */
[----:B------:R-:W-:Y:S01]  /*20e0*/  @!P3 FMUL R61, R61, 0.5 ;  /* 0x3f0000003d3db820 */ /* 0x000fe20000400000 */
[----:B------:R-:W2:Y:S01]  /*20f0*/  MUFU.EX2 R25, R25 ;  /* 0x0000001900197308 */ /* 0x000ea20000000800 */
[----:B----4-:R-:W-:Y:S01]  /*2100*/  @!P2 FMUL R12, R12, R12 ;  /* 0x0000000c0c0ca220 */ /* 0x010fe20000400000 */
[----:B------:R-:W-:Y:S02]  /*2110*/  FSETP.GEU.AND P2, PT, R64, -126, PT ;  /* 0xc2fc00004000780b */ /* 0x000fe40003f4e000 */
[----:B---3--:R-:W-:-:S03]  /*2120*/  FMNMX R3, R0, R3, !PT ;  /* 0x0000000300037209 */ /* 0x008fc60007800000 */
[----:B------:R-:W-:Y:S01]  /*2130*/  @!P6 FMUL R29, R29, 0.5 ;  /* 0x3f0000001d1de820 */ /* 0x000fe20000400000 */
[----:B------:R-:W3:Y:S01]  /*2140*/  MUFU.EX2 R40, R40 ;  /* 0x0000002800287308 */ /* 0x000ee20000000800 */
[----:B-1----:R-:W-:Y:S01]  /*2150*/  @!P5 FMUL R33, R33, R33 ;  /* 0x000000212121d220 */ /* 0x002fe20000400000 */
[----:B------:R-:W-:Y:S01]  /*2160*/  FSETP.GEU.AND P5, PT, R72, -126, PT ;  /* 0xc2fc00004800780b */ /* 0x000fe20003fae000 */
[----:B------:R-:W1:Y:S04]  /*2170*/  SHFL.BFLY PT, R0, R3, 0x2, 0x1f ;  /* 0x0c401f0003007f89 */ /* 0x000e6800000e0000 */
[----:B------:R-:W-:Y:S01]  /*2180*/  @!P2 FMUL R64, R64, 0.5 ;  /* 0x3f0000004040a820 */ /* 0x000fe20000400000 */
[----:B------:R-:W4:Y:S01]  /*2190*/  MUFU.EX2 R20, R61 ;  /* 0x0000003d00147308 */ /* 0x000f220000000800 */
[----:B--2---:R-:W-:Y:S01]  /*21a0*/  @!P4 FMUL R25, R25, R25 ;  /* 0x000000191919c220 */ /* 0x004fe20000400000 */
[----:B------:R-:W-:-:S05]  /*21b0*/  FSETP.GEU.AND P4, PT, R65, -126, PT ;  /* 0xc2fc00004100780b */ /* 0x000fca0003f8e000 */
[----:B------:R-:W-:Y:S01]  /*21c0*/  @!P5 FMUL R72, R72, 0.5 ;  /* 0x3f0000004848d820 */ /* 0x000fe20000400000 */
[----:B------:R-:W2:Y:S01]  /*21d0*/  MUFU.EX2 R37, R64 ;  /* 0x0000004000257308 */ /* 0x000ea20000000800 */
[----:B---3--:R-:W-:Y:S01]  /*21e0*/  @!P1 FMUL R40, R40, R40 ;  /* 0x0000002828289220 */ /* 0x008fe20000400000 */
[----:B------:R-:W-:-:S05]  /*21f0*/  FSETP.GEU.AND P1, PT, R69, -126, PT ;  /* 0xc2fc00004500780b */ /* 0x000fca0003f2e000 */
[----:B------:R-:W-:Y:S01]  /*2200*/  @!P4 FMUL R65, R65, 0.5 ;  /* 0x3f0000004141c820 */ /* 0x000fe20000400000 */
[----:B------:R-:W3:Y:S01]  /*2210*/  MUFU.EX2 R45, R72 ;  /* 0x00000048002d7308 */ /* 0x000ee20000000800 */
[----:B----4-:R-:W-:Y:S01]  /*2220*/  @!P3 FMUL R20, R20, R20 ;  /* 0x000000141414b220 */ /* 0x010fe20000400000 */
[----:B------:R-:W-:Y:S02]  /*2230*/  FSETP.GEU.AND P3, PT, R73, -126, PT ;  /* 0xc2fc00004900780b */ /* 0x000fe40003f6e000 */
[----:B-1----:R-:W-:-:S03]  /*2240*/  FMNMX R5, R3, R0, !PT ;  /* 0x0000000003057209 */ /* 0x002fc60007800000 */
[----:B------:R-:W-:Y:S01]  /*2250*/  @!P1 FMUL R69, R69, 0.5 ;  /* 0x3f00000045459820 */ /* 0x000fe20000400000 */
[----:B------:R-:W1:Y:S01]  /*2260*/  MUFU.EX2 R29, R29 ;  /* 0x0000001d001d7308 */ /* 0x000e620000000800 */
        /* <DEDUP_REMOVED lines=8> */
[----:B-1----:R-:W-:Y:S01]  /*22f0*/  @!P6 FMUL R29, R29, R29 ;  /* 0x0000001d1d1de220 */ /* 0x002fe20000400000 */
[----:B------:R-:W-:-:S05]  /*2300*/  FSETP.GEU.AND P6, PT, R68, -126, PT ;  /* 0xc2fc00004400780b */ /* 0x000fca0003fce000 */
[----:B------:R-:W-:Y:S01]  /*2310*/  @!P5 FMUL R81, R81, 0.5 ;  /* 0x3f0000005151d820 */ /* 0x000fe20000400000 */
[----:B------:R-:W1:Y:S01]  /*2320*/  MUFU.EX2 R48, R73 ;  /* 0x0000004900307308 */ /* 0x000e620000000800 */
[----:B--2---:R-:W-:Y:S01]  /*2330*/  @!P4 FMUL R44, R44, R44 ;  /* 0x0000002c2c2cc220 */ /* 0x004fe20000400000 */
[----:B------:R-:W-:-:S05]  /*2340*/  FSETP.GEU.AND P4, PT, R77, -126, PT ;  /* 0xc2fc00004d00780b */ /* 0x000fca0003f8e000 */
[----:B------:R-:W-:Y:S01]  /*2350*/  @!P6 FMUL R68, R68, 0.5 ;  /* 0x3f0000004444e820 */ /* 0x000fe20000400000 */
[----:B------:R-:W2:Y:S01]  /*2360*/  MUFU.EX2 R49, R76 ;  /* 0x0000004c00317308 */ /* 0x000ea20000000800 */
[----:B---3--:R-:W-:Y:S01]  /*2370*/  @!P1 FMUL R22, R22, R22 ;  /* 0x0000001616169220 */ /* 0x008fe20000400000 */
[----:B------:R-:W-:-:S04]  /*2380*/  FSETP.NEU.AND P1, PT, R5, -INF , PT ;  /* 0xff8000000500780b */ /* 0x000fc80003f2d000 */
[----:B------:R-:W-:Y:S01]  /*2390*/  FSEL R0, R5, RZ, P1 ;  /* 0x000000ff05007208 */ /* 0x000fe20000800000 */
[----:B------:R-:W-:Y:S01]  /*23a0*/  @!P4 FMUL R77, R77, 0.5 ;  /* 0x3f0000004d4dc820 */ /* 0x000fe20000400000 */
[----:B------:R-:W3:Y:S01]  /*23b0*/  MUFU.EX2 R14, R81 ;  /* 0x00000051000e7308 */ /* 0x000ee20000000800 */
[----:B-1----:R-:W-:Y:S01]  /*23c0*/  @!P3 FMUL R48, R48, R48 ;  /* 0x000000303030b220 */ /* 0x002fe20000400000 */
[----:B------:R-:W-:Y:S01]  /*23d0*/  FSETP.GEU.AND P3, PT, R85, -126, PT ;  /* 0xc2fc00005500780b */ /* 0x000fe20003f6e000 */
[----:B------:R-:W-:Y:S01]  /*23e0*/  FMUL R0, R0, UR6 ;  /* 0x0000000600007c20 */ /* 0x000fe20008400000 */
[----:B------:R-:W-:-:S03]  /*23f0*/  FSETP.GEU.AND P1, PT, R84, -126, PT ;  /* 0xc2fc00005400780b */ /* 0x000fc60003f2e000 */
[--C-:B------:R-:W-:Y:S01]  /*2400*/  FFMA R26, R26, UR6, -R0.reuse ;  /* 0x000000061a1a7c23 */ /* 0x100fe20008000800 */
[----:B------:R-:W1:Y:S01]  /*2410*/  MUFU.EX2 R41, R68 ;  /* 0x0000004400297308 */ /* 0x000e620000000800 */
[--C-:B------:R-:W-:Y:S01]  /*2420*/  FFMA R57, R31, UR6, -R0.reuse ;  /* 0x000000061f397c23 */ /* 0x100fe20008000800 */
[----:B--2---:R-:W-:Y:S01]  /*2430*/  @!P2 FMUL R49, R49, R49 ;  /* 0x000000313131a220 */ /* 0x004fe20000400000 */
[--C-:B------:R-:W-:Y:S01]  /*2440*/  FFMA R3, R27, UR6, -R0.reuse ;  /* 0x000000061b037c23 */ /* 0x100fe20008000800 */
[----:B------:R-:W-:Y:S01]  /*2450*/  FSETP.GEU.AND P2, PT, R26, -126, PT ;  /* 0xc2fc00001a00780b */ /* 0x000fe20003f4e000 */
[--C-:B------:R-:W-:Y:S01]  /*2460*/  FFMA R61, R35, UR6, -R0.reuse ;  /* 0x00000006233d7c23 */ /* 0x100fe20008000800 */
[--C-:B------:R-:W-:Y:S01]  /*2470*/  FFMA R38, R38, UR6, -R0.reuse ;  /* 0x0000000626267c23 */ /* 0x100fe20008000800 */
[----:B------:R-:W-:Y:S01]  /*2480*/  @!P3 FMUL R85, R85, 0.5 ;  /* 0x3f0000005555b820 */ /* 0x000fe20000400000 */
[----:B------:R-:W2:Y:S01]  /*2490*/  MUFU.EX2 R52, R77 ;  /* 0x0000004d00347308 */ /* 0x000ea20000000800 */
[----:B---3--:R-:W-:Y:S01]  /*24a0*/  @!P5 FMUL R14, R14, R14 ;  /* 0x0000000e0e0ed220 */ /* 0x008fe20000400000 */
[----:B------:R-:W-:Y:S01]  /*24b0*/  FSETP.GEU.AND P5, PT, R57, -126, PT ;  /* 0xc2fc00003900780b */ /* 0x000fe20003fae000 */
[----:B------:R-:W-:Y:S01]  /*24c0*/  @!P1 FMUL R84, R84, 0.5 ;  /* 0x3f00000054549820 */ /* 0x000fe20000400000 */
[--C-:B------:R-:W-:Y:S01]  /*24d0*/  FFMA R30, R30, UR6, -R0.reuse ;  /* 0x000000061e1e7c23 */ /* 0x100fe20008000800 */
[--C-:B------:R-:W-:Y:S01]  /*24e0*/  FFMA R34, R34, UR6, -R0.reuse ;  /* 0x0000000622227c23 */ /* 0x100fe20008000800 */
[--C-:B------:R-:W-:Y:S01]  /*24f0*/  FFMA R50, R50, UR6, -R0.reuse ;  /* 0x0000000632327c23 */ /* 0x100fe20008000800 */
[--C-:B------:R-:W-:Y:S01]  /*2500*/  FFMA R42, R42, UR6, -R0.reuse ;  /* 0x000000062a2a7c23 */ /* 0x100fe20008000800 */
[----:B------:R-:W3:Y:S01]  /*2510*/  MUFU.EX2 R56, R85 ;  /* 0x0000005500387308 */ /* 0x000ee20000000800 */
[----:B-1----:R-:W-:Y:S01]  /*2520*/  @!P6 FMUL R41, R41, R41 ;  /* 0x000000292929e220 */ /* 0x002fe20000400000 */
[----:B------:R-:W-:Y:S01]  /*2530*/  FSETP.GEU.AND P6, PT, R80, -126, PT ;  /* 0xc2fc00005000780b */ /* 0x000fe20003fce000 */
[----:B------:R-:W-:Y:S01]  /*2540*/  @!P2 FMUL R26, R26, 0.5 ;  /* 0x3f0000001a1aa820 */ /* 0x000fe20000400000 */
[--C-:B------:R-:W-:Y:S01]  /*2550*/  FFMA R46, R46, UR6, -R0.reuse ;  /* 0x000000062e2e7c23 */ /* 0x100fe20008000800 */
[--C-:B------:R-:W-:Y:S01]  /*2560*/  FFMA R67, R67, UR6, -R0.reuse ;  /* 0x0000000643437c23 */ /* 0x100fe20008000800 */
[--C-:B------:R-:W-:Y:S01]  /*2570*/  FFMA R54, R54, UR6, -R0.reuse ;  /* 0x0000000636367c23 */ /* 0x100fe20008000800 */
[----:B------:R-:W-:Y:S01]  /*2580*/  @!P5 FMUL R57, R57, 0.5 ;  /* 0x3f0000003939d820 */ /* 0x000fe20000400000 */
[----:B------:R1:W4:Y:S01]  /*2590*/  MUFU.EX2 R31, R26 ;  /* 0x0000001a001f7308 */ /* 0x0003220000000800 */
[----:B--2---:R-:W-:Y:S01]  /*25a0*/  @!P4 FMUL R52, R52, R52 ;  /* 0x000000343434c220 */ /* 0x004fe20000400000 */
[----:B------:R-:W-:Y:S01]  /*25b0*/  FSETP.GEU.AND P4, PT, R3, -126, PT ;  /* 0xc2fc00000300780b */ /* 0x000fe20003f8e000 */
[--C-:B------:R-:W-:Y:S01]  /*25c0*/  FFMA R63, R63, UR6, -R0.reuse ;  /* 0x000000063f3f7c23 */ /* 0x100fe20008000800 */
[--C-:B------:R-:W-:Y:S01]  /*25d0*/  FFMA R59, R59, UR6, -R0.reuse ;  /* 0x000000063b3b7c23 */ /* 0x100fe20008000800 */
[--C-:B------:R-:W-:Y:S01]  /*25e0*/  FFMA R75, R75, UR6, -R0.reuse ;  /* 0x000000064b4b7c23 */ /* 0x100fe20008000800 */
[--C-:B------:R-:W-:Y:S01]  /*25f0*/  FFMA R83, R83, UR6, -R0.reuse ;  /* 0x0000000653537c23 */ /* 0x100fe20008000800 */
[----:B------:R-:W-:Y:S01]  /*2600*/  @!P6 FMUL R80, R80, 0.5 ;  /* 0x3f0000005050e820 */ /* 0x000fe20000400000 */
[----:B------:R-:W2:Y:S01]  /*2610*/  MUFU.EX2 R64, R57 ;  /* 0x0000003900407308 */ /* 0x000ea20000000800 */
[--C-:B-1----:R-:W-:Y:S01]  /*2620*/  FFMA R26, R43, UR6, -R0.reuse ;  /* 0x000000062b1a7c23 */ /* 0x102fe20008000800 */
[----:B---3--:R-:W-:Y:S01]  /*2630*/  @!P3 FMUL R56, R56, R56 ;  /* 0x000000383838b220 */ /* 0x008fe20000400000 */
[----:B------:R-:W-:Y:S01]  /*2640*/  FSETP.GEU.AND P3, PT, R61, -126, PT ;  /* 0xc2fc00003d00780b */ /* 0x000fe20003f6e000 */
[--C-:B------:R-:W-:Y:S01]  /*2650*/  FFMA R71, R71, UR6, -R0.reuse ;  /* 0x0000000647477c23 */ /* 0x100fe20008000800 */
[--C-:B------:R-:W-:Y:S01]  /*2660*/  FFMA R79, R79, UR6, -R0.reuse ;  /* 0x000000064f4f7c23 */ /* 0x100fe20008000800 */
[--C-:B------:R-:W-:Y:S01]  /*2670*/  FFMA R78, R78, UR6, -R0.reuse ;  /* 0x000000064e4e7c23 */ /* 0x100fe20008000800 */
[----:B------:R-:W-:Y:S01]  /*2680*/  @!P4 FMUL R3, R3, 0.5 ;  /* 0x3f0000000303c820 */ /* 0x000fe20000400000 */
[----:B------:R-:W1:Y:S01]  /*2690*/  MUFU.EX2 R53, R80 ;  /* 0x0000005000357308 */ /* 0x000e620000000800 */
[----:B----4-:R-:W-:Y:S01]  /*26a0*/  @!P2 FMUL R31, R31, R31 ;  /* 0x0000001f1f1fa220 */ /* 0x010fe20000400000 */
[----:B------:R-:W-:Y:S01]  /*26b0*/  FSETP.GEU.AND P2, PT, R38, -126, PT ;  /* 0xc2fc00002600780b */ /* 0x000fe20003f4e000 */
[----:B------:R-:W-:Y:S01]  /*26c0*/  FFMA R86, R86, UR6, -R0 ;  /* 0x0000000656567c23 */ /* 0x000fe20008000800 */
[----:B------:R-:W-:-:S04]  /*26d0*/  FADD R65, R23, R14 ;  /* 0x0000000e17417221 */ /* 0x000fc80000000000 */
[----:B------:R3:W4:Y:S01]  /*26e0*/  MUFU.EX2 R60, R3 ;  /* 0x00000003003c7308 */ /* 0x0007220000000800 */
[----:B--2---:R-:W-:Y:S01]  /*26f0*/  @!P5 FMUL R64, R64, R64 ;  /* 0x000000404040d220 */ /* 0x004fe20000400000 */
[----:B------:R-:W-:Y:S01]  /*2700*/  FSETP.GEU.AND P5, PT, R26, -126, PT ;  /* 0xc2fc00001a00780b */ /* 0x000fe20003fae000 */
[----:B------:R-:W-:-:S04]  /*2710*/  @!P3 FMUL R61, R61, 0.5 ;  /* 0x3f0000003d3db820 */ /* 0x000fc80000400000 */
[----:B------:R-:W-:Y:S01]  /*2720*/  @!P2 FMUL R38, R38, 0.5 ;  /* 0x3f0000002626a820 */ /* 0x000fe20000400000 */
[----:B------:R-:W2:Y:S01]  /*2730*/  MUFU.EX2 R27, R84 ;  /* 0x00000054001b7308 */ /* 0x000ea20000000800 */
[----:B-1----:R-:W-:Y:S01]  /*2740*/  @!P6 FMUL R53, R53, R53 ;  /* 0x000000353535e220 */ /* 0x002fe20000400000 */
[----:B------:R-:W-:Y:S01]  /*2750*/  FSETP.GEU.AND P6, PT, R30, -126, PT ;  /* 0xc2fc00001e00780b */ /* 0x000fe20003fce000 */
[----:B---3--:R-:W-:-:S04]  /*2760*/  FFMA R3, R39, UR6, -R0 ;  /* 0x0000000627037c23 */ /* 0x008fc80008000800 */
[----:B------:R-:W-:Y:S01]  /*2770*/  @!P5 FMUL R26, R26, 0.5 ;  /* 0x3f0000001a1ad820 */ /* 0x000fe20000400000 */
[----:B------:R1:W3:Y:S01]  /*2780*/  MUFU.EX2 R68, R61 ;  /* 0x0000003d00447308 */ /* 0x0002e20000000800 */
[----:B----4-:R-:W-:Y:S01]  /*2790*/  @!P4 FMUL R60, R60, R60 ;  /* 0x0000003c3c3cc220 */ /* 0x010fe20000400000 */
[----:B------:R-:W-:-:S05]  /*27a0*/  FSETP.GEU.AND P4, PT, R3, -126, PT ;  /* 0xc2fc00000300780b */ /* 0x000fca0003f8e000 */
[----:B------:R-:W-:Y:S01]  /*27b0*/  @!P6 FMUL R30, R30, 0.5 ;  /* 0x3f0000001e1ee820 */ /* 0x000fe20000400000 */
[----:B------:R-:W4:Y:S01]  /*27c0*/  MUFU.EX2 R43, R38 ;  /* 0x00000026002b7308 */ /* 0x000f220000000800 */
[----:B--2---:R-:W-:Y:S01]  /*27d0*/  @!P1 FMUL R27, R27, R27 ;  /* 0x0000001b1b1b9220 */ /* 0x004fe20000400000 */
[----:B------:R-:W-:Y:S01]  /*27e0*/  FSETP.GEU.AND P1, PT, R34, -126, PT ;  /* 0xc2fc00002200780b */ /* 0x000fe20003f2e000 */
[----:B-1----:R-:W-:Y:S01]  /*27f0*/  FADD R61, R36, R53 ;  /* 0x00000035243d7221 */ /* 0x002fe20000000000 */
[----:B------:R-:W-:-:S03]  /*2800*/  F2FP.BF16.F32.PACK_AB R36, R23, R36 ;  /* 0x000000241724723e */ /* 0x000fc600000010ff */
[----:B------:R-:W-:Y:S01]  /*2810*/  @!P4 FMUL R3, R3, 0.5 ;  /* 0x3f0000000303c820 */ /* 0x000fe20000400000 */
[----:B------:R1:W2:Y:S01]  /*2820*/  MUFU.EX2 R76, R26 ;  /* 0x0000001a004c7308 */ /* 0x0002a20000000800 */
[----:B---3--:R-:W-:-:S06]  /*2830*/  @!P3 FMUL R68, R68, R68 ;  /* 0x000000444444b220 */ /* 0x008fcc0000400000 */
[----:B------:R-:W-:Y:S01]  /*2840*/  @!P1 FMUL R34, R34, 0.5 ;  /* 0x3f00000022229820 */ /* 0x000fe20000400000 */
[----:B------:R3:W5:Y:S01]  /*2850*/  MUFU.EX2 R35, R30 ;  /* 0x0000001e00237308 */ /* 0x0007620000000800 */
[----:B-1----:R-:W-:Y:S01]  /*2860*/  FFMA R26, R55, UR6, -R0 ;  /* 0x00000006371a7c23 */ /* 0x002fe20008000800 */
[----:B----4-:R-:W-:Y:S01]  /*2870*/  @!P2 FMUL R43, R43, R43 ;  /* 0x0000002b2b2ba220 */ /* 0x010fe20000400000 */
[----:B------:R-:W-:-:S05]  /*2880*/  FSETP.GEU.AND P2, PT, R50, -126, PT ;  /* 0xc2fc00003200780b */ /* 0x000fca0003f4e000 */
[----:B------:R1:W4:Y:S01]  /*2890*/  MUFU.EX2 R72, R3 ;  /* 0x0000000300487308 */ /* 0x0003220000000800 */
[----:B---3--:R-:W-:Y:S01]  /*28a0*/  FFMA R30, R47, UR6, -R0 ;  /* 0x000000062f1e7c23 */ /* 0x008fe20008000800 */
[----:B--2---:R-:W-:Y:S01]  /*28b0*/  @!P5 FMUL R76, R76, R76 ;  /* 0x0000004c4c4cd220 */ /* 0x004fe20000400000 */
[----:B------:R-:W-:-:S03]  /*28c0*/  FSETP.GEU.AND P5, PT, R26, -126, PT ;  /* 0xc2fc00001a00780b */ /* 0x000fc60003fae000 */
[----:B------:R-:W-:Y:S02]  /*28d0*/  FSETP.GEU.AND P3, PT, R30, -126, PT ;  /* 0xc2fc00001e00780b */ /* 0x000fe40003f6e000 */
[----:B------:R2:W3:Y:S01]  /*28e0*/  MUFU.EX2 R39, R34 ;  /* 0x0000002200277308 */ /* 0x0004e20000000800 */
[----:B-----5:R-:W-:Y:S01]  /*28f0*/  @!P6 FMUL R35, R35, R35 ;  /* 0x000000232323e220 */ /* 0x020fe20000400000 */
[----:B------:R-:W-:Y:S01]  /*2900*/  FSETP.GEU.AND P6, PT, R42, -126, PT ;  /* 0xc2fc00002a00780b */ /* 0x000fe20003fce000 */
[----:B-1----:R-:W-:Y:S01]  /*2910*/  FFMA R3, R51, UR6, -R0 ;  /* 0x0000000633037c23 */ /* 0x002fe20008000800 */
[----:B------:R-:W-:-:S04]  /*2920*/  @!P2 FMUL R50, R50, 0.5 ;  /* 0x3f0000003232a820 */ /* 0x000fc80000400000 */
[----:B------:R-:W-:Y:S01]  /*2930*/  @!P5 FMUL R26, R26, 0.5 ;  /* 0x3f0000001a1ad820 */ /* 0x000fe20000400000 */
[----:B----4-:R-:W-:Y:S01]  /*2940*/  @!P4 FMUL R72, R72, R72 ;  /* 0x000000484848c220 */ /* 0x010fe20000400000 */
[----:B------:R-:W-:Y:S01]  /*2950*/  FSETP.GEU.AND P4, PT, R3, -126, PT ;  /* 0xc2fc00000300780b */ /* 0x000fe20003f8e000 */
[----:B------:R-:W-:Y:S01]  /*2960*/  @!P3 FMUL R30, R30, 0.5 ;  /* 0x3f0000001e1eb820 */ /* 0x000fe20000400000 */
[----:B------:R-:W1:Y:S01]  /*2970*/  MUFU.EX2 R55, R50 ;  /* 0x0000003200377308 */ /* 0x000e620000000800 */
[----:B--2---:R-:W-:Y:S02]  /*2980*/  FFMA R34, R58, UR6, -R0 ;  /* 0x000000063a227c23 */ /* 0x004fe40008000800 */
[----:B------:R-:W-:Y:S01]  /*2990*/  @!P6 FMUL R42, R42, 0.5 ;  /* 0x3f0000002a2ae820 */ /* 0x000fe20000400000 */
[----:B---3--:R-:W-:Y:S01]  /*29a0*/  @!P1 FMUL R39, R39, R39 ;  /* 0x0000002727279220 */ /* 0x008fe20000400000 */
[----:B------:R-:W-:-:S03]  /*29b0*/  FSETP.GEU.AND P1, PT, R46, -126, PT ;  /* 0xc2fc00002e00780b */ /* 0x000fc60003f2e000 */
[----:B------:R2:W3:Y:S03]  /*29c0*/  MUFU.EX2 R80, R30 ;  /* 0x0000001e00507308 */ /* 0x0004e60000000800 */
[----:B------:R-:W-:-:S05]  /*29d0*/  @!P4 FMUL R3, R3, 0.5 ;  /* 0x3f0000000303c820 */ /* 0x000fca0000400000 */
[----:B------:R-:W4:Y:S01]  /*29e0*/  MUFU.EX2 R47, R42 ;  /* 0x0000002a002f7308 */ /* 0x000f220000000800 */
[----:B--2---:R-:W-:Y:S01]  /*29f0*/  FFMA R30, R62, UR6, -R0 ;  /* 0x000000063e1e7c23 */ /* 0x004fe20008000800 */
[----:B-1----:R-:W-:Y:S01]  /*2a00*/  @!P2 FMUL R55, R55, R55 ;  /* 0x000000373737a220 */ /* 0x002fe20000400000 */
[----:B------:R-:W-:-:S03]  /*2a10*/  @!P1 FMUL R46, R46, 0.5 ;  /* 0x3f0000002e2e9820 */ /* 0x000fc60000400000 */
[----:B------:R-:W-:Y:S02]  /*2a20*/  FSETP.GEU.AND P2, PT, R30, -126, PT ;  /* 0xc2fc00001e00780b */ /* 0x000fe40003f4e000 */
[----:B------:R1:W2:Y:S01]  /*2a30*/  MUFU.EX2 R62, R26 ;  /* 0x0000001a003e7308 */ /* 0x0002a20000000800 */
[----:B---3--:R-:W-:Y:S01]  /*2a40*/  @!P3 FMUL R80, R80, R80 ;  /* 0x000000505050b220 */ /* 0x008fe20000400000 */
[----:B------:R-:W-:-:S06]  /*2a50*/  FSETP.GEU.AND P3, PT, R59, -126, PT ;  /* 0xc2fc00003b00780b */ /* 0x000fcc0003f6e000 */
[----:B------:R3:W5:Y:S01]  /*2a60*/  MUFU.EX2 R58, R3 ;  /* 0x00000003003a7308 */ /* 0x0007620000000800 */
[----:B----4-:R-:W-:Y:S01]  /*2a70*/  @!P6 FMUL R47, R47, R47 ;  /* 0x0000002f2f2fe220 */ /* 0x010fe20000400000 */
[----:B------:R-:W-:Y:S01]  /*2a80*/  FSETP.GEU.AND P6, PT, R54, -126, PT ;  /* 0xc2fc00003600780b */ /* 0x000fe20003fce000 */
[----:B------:R-:W-:Y:S01]  /*2a90*/  @!P2 FMUL R30, R30, 0.5 ;  /* 0x3f0000001e1ea820 */ /* 0x000fe20000400000 */
[----:B-1----:R-:W-:-:S03]  /*2aa0*/  FFMA R26, R70, UR6, -R0 ;  /* 0x00000006461a7c23 */ /* 0x002fc60008000800 */
[----:B------:R-:W-:Y:S01]  /*2ab0*/  @!P3 FMUL R59, R59, 0.5 ;  /* 0x3f0000003b3bb820 */ /* 0x000fe20000400000 */
[----:B------:R-:W1:Y:S01]  /*2ac0*/  MUFU.EX2 R51, R46 ;  /* 0x0000002e00337308 */ /* 0x000e620000000800 */
[----:B--2---:R-:W-:Y:S01]  /*2ad0*/  @!P5 FMUL R62, R62, R62 ;  /* 0x0000003e3e3ed220 */ /* 0x004fe20000400000 */
[----:B------:R-:W-:Y:S01]  /*2ae0*/  FSETP.GEU.AND P5, PT, R67, -126, PT ;  /* 0xc2fc00004300780b */ /* 0x000fe20003fae000 */
[----:B---3--:R-:W-:-:S04]  /*2af0*/  FFMA R3, R66, UR6, -R0 ;  /* 0x0000000642037c23 */ /* 0x008fc80008000800 */
[----:B------:R-:W-:Y:S01]  /*2b00*/  @!P6 FMUL R54, R54, 0.5 ;  /* 0x3f0000003636e820 */ /* 0x000fe20000400000 */
[----:B------:R2:W3:Y:S01]  /*2b10*/  MUFU.EX2 R66, R30 ;  /* 0x0000001e00427308 */ /* 0x0004e20000000800 */
[----:B-----5:R-:W-:Y:S01]  /*2b20*/  @!P4 FMUL R58, R58, R58 ;  /* 0x0000003a3a3ac220 */ /* 0x020fe20000400000 */
[----:B------:R-:W-:-:S05]  /*2b30*/  FSETP.GEU.AND P4, PT, R63, -126, PT ;  /* 0xc2fc00003f00780b */ /* 0x000fca0003f8e000 */
[----:B------:R-:W-:Y:S01]  /*2b40*/  @!P5 FMUL R67, R67, 0.5 ;  /* 0x3f0000004343d820 */ /* 0x000fe20000400000 */
[----:B------:R-:W4:Y:S01]  /*2b50*/  MUFU.EX2 R57, R54 ;  /* 0x0000003600397308 */ /* 0x000f220000000800 */
[----:B-1----:R-:W-:Y:S01]  /*2b60*/  @!P1 FMUL R51, R51, R51 ;  /* 0x0000003333339220 */ /* 0x002fe20000400000 */
[----:B------:R-:W-:Y:S01]  /*2b70*/  FSETP.GEU.AND P1, PT, R34, -126, PT ;  /* 0xc2fc00002200780b */ /* 0x000fe20003f2e000 */
[----:B--2---:R-:W-:-:S04]  /*2b80*/  FFMA R30, R82, UR6, -R0 ;  /* 0x00000006521e7c23 */ /* 0x004fc80008000800 */
[----:B------:R-:W-:Y:S01]  /*2b90*/  @!P4 FMUL R63, R63, 0.5 ;  /* 0x3f0000003f3fc820 */ /* 0x000fe20000400000 */
[----:B------:R-:W1:Y:S01]  /*2ba0*/  MUFU.EX2 R67, R67 ;  /* 0x0000004300437308 */ /* 0x000e620000000800 */
[----:B---3--:R-:W-:Y:S01]  /*2bb0*/  @!P2 FMUL R66, R66, R66 ;  /* 0x000000424242a220 */ /* 0x008fe20000400000 */
[----:B------:R-:W-:-:S05]  /*2bc0*/  FSETP.GEU.AND P2, PT, R75, -126, PT ;  /* 0xc2fc00004b00780b */ /* 0x000fca0003f4e000 */
[----:B------:R-:W-:Y:S01]  /*2bd0*/  @!P1 FMUL R34, R34, 0.5 ;  /* 0x3f00000022229820 */ /* 0x000fe20000400000 */
[----:B------:R-:W2:Y:S01]  /*2be0*/  MUFU.EX2 R63, R63 ;  /* 0x0000003f003f7308 */ /* 0x000ea20000000800 */
[----:B----4-:R-:W-:Y:S01]  /*2bf0*/  @!P6 FMUL R57, R57, R57 ;  /* 0x000000393939e220 */ /* 0x010fe20000400000 */
[----:B------:R-:W-:-:S05]  /*2c00*/  FSETP.GEU.AND P6, PT, R3, -126, PT ;  /* 0xc2fc00000300780b */ /* 0x000fca0003fce000 */
[----:B------:R-:W-:Y:S01]  /*2c10*/  @!P2 FMUL R75, R75, 0.5 ;  /* 0x3f0000004b4ba820 */ /* 0x000fe20000400000 */
[----:B------:R3:W4:Y:S01]  /*2c20*/  MUFU.EX2 R84, R34 ;  /* 0x0000002200547308 */ /* 0x0007220000000800 */
[----:B-1----:R-:W-:Y:S01]  /*2c30*/  @!P5 FMUL R67, R67, R67 ;  /* 0x000000434343d220 */ /* 0x002fe20000400000 */
[----:B------:R-:W-:-:S03]  /*2c40*/  FSETP.GEU.AND P5, PT, R83, -126, PT ;  /* 0xc2fc00005300780b */ /* 0x000fc60003fae000 */
[----:B------:R-:W-:Y:S02]  /*2c50*/  FADD R54, R68, R67 ;  /* 0x0000004344367221 */ /* 0x000fe40000000000 */
[----:B------:R-:W-:Y:S01]  /*2c60*/  @!P6 FMUL R3, R3, 0.5 ;  /* 0x3f0000000303e820 */ /* 0x000fe20000400000 */
[----:B------:R-:W1:Y:S01]  /*2c70*/  MUFU.EX2 R59, R59 ;  /* 0x0000003b003b7308 */ /* 0x000e620000000800 */
[--C-:B---3--:R-:W-:Y:S01]  /*2c80*/  FFMA R34, R74, UR6, -R0.reuse ;  /* 0x000000064a227c23 */ /* 0x108fe20008000800 */
[----:B--2---:R-:W-:Y:S01]  /*2c90*/  @!P4 FMUL R63, R63, R63 ;  /* 0x0000003f3f3fc220 */ /* 0x004fe20000400000 */
[----:B------:R-:W-:Y:S01]  /*2ca0*/  FSETP.GEU.AND P4, PT, R30, -126, PT ;  /* 0xc2fc00001e00780b */ /* 0x000fe20003f8e000 */
[----:B------:R-:W-:-:S03]  /*2cb0*/  FFMA R0, R87, UR6, -R0 ;  /* 0x0000000657007c23 */ /* 0x000fc60008000800 */
[----:B------:R-:W-:Y:S01]  /*2cc0*/  @!P5 FMUL R83, R83, 0.5 ;  /* 0x3f0000005353d820 */ /* 0x000fe20000400000 */
[----:B------:R2:W3:Y:S01]  /*2cd0*/  MUFU.EX2 R70, R3 ;  /* 0x0000000300467308 */ /* 0x0004e20000000800 */
[----:B----4-:R-:W-:Y:S01]  /*2ce0*/  @!P1 FMUL R84, R84, R84 ;  /* 0x0000005454549220 */ /* 0x010fe20000400000 */
[----:B------:R-:W-:-:S06]  /*2cf0*/  FSETP.GEU.AND P1, PT, R34, -126, PT ;  /* 0xc2fc00002200780b */ /* 0x000fcc0003f2e000 */
[----:B------:R-:W4:Y:S01]  /*2d00*/  MUFU.EX2 R75, R75 ;  /* 0x0000004b004b7308 */ /* 0x000f220000000800 */
[----:B-1----:R-:W-:Y:S01]  /*2d10*/  @!P3 FMUL R59, R59, R59 ;  /* 0x0000003b3b3bb220 */ /* 0x002fe20000400000 */
[----:B------:R-:W-:Y:S01]  /*2d20*/  FSETP.GEU.AND P3, PT, R26, -126, PT ;  /* 0xc2fc00001a00780b */ /* 0x000fe20003f6e000 */
[----:B------:R-:W-:Y:S01]  /*2d30*/  @!P4 FMUL R30, R30, 0.5 ;  /* 0x3f0000001e1ec820 */ /* 0x000fe20000400000 */
[----:B--2---:R-:W-:Y:S01]  /*2d40*/  FADD R3, R24, R29 ;  /* 0x0000001d18037221 */ /* 0x004fe20000000000 */
[----:B------:R-:W-:Y:S02]  /*2d50*/  F2FP.BF16.F32.PACK_AB R24, R7, R24 ;  /* 0x000000180718723e */ /* 0x000fe400000010ff */
[----:B------:R-:W-:Y:S01]  /*2d60*/  @!P1 FMUL R34, R34, 0.5 ;  /* 0x3f00000022229820 */ /* 0x000fe20000400000 */
[----:B------:R-:W1:Y:S01]  /*2d70*/  MUFU.EX2 R83, R83 ;  /* 0x0000005300537308 */ /* 0x000e620000000800 */
[----:B---3--:R-:W-:Y:S01]  /*2d80*/  @!P6 FMUL R70, R70, R70 ;  /* 0x000000464646e220 */ /* 0x008fe20000400000 */
[----:B------:R-:W-:-:S03]  /*2d90*/  FSETP.GEU.AND P6, PT, R71, -126, PT ;  /* 0xc2fc00004700780b */ /* 0x000fc60003fce000 */
[----:B------:R-:W-:Y:S02]  /*2da0*/  FADD R50, R39, R70 ;  /* 0x0000004627327221 */ /* 0x000fe40000000000 */
[----:B------:R-:W-:Y:S01]  /*2db0*/  @!P3 FMUL R26, R26, 0.5 ;  /* 0x3f0000001a1ab820 */ /* 0x000fe20000400000 */
[----:B------:R2:W3:Y:S01]  /*2dc0*/  MUFU.EX2 R82, R34 ;  /* 0x0000002200527308 */ /* 0x0004e20000000800 */
[----:B----4-:R-:W-:Y:S01]  /*2dd0*/  @!P2 FMUL R75, R75, R75 ;  /* 0x0000004b4b4ba220 */ /* 0x010fe20000400000 */
[----:B------:R-:W-:-:S03]  /*2de0*/  FSETP.GEU.AND P2, PT, R79, -126, PT ;  /* 0xc2fc00004f00780b */ /* 0x000fc60003f4e000 */
[----:B------:R-:W-:Y:S02]  /*2df0*/  FADD R81, R76, R75 ;  /* 0x0000004b4c517221 */ /* 0x000fe40000000000 */
[----:B------:R-:W-:Y:S01]  /*2e00*/  @!P6 FMUL R71, R71, 0.5 ;  /* 0x3f0000004747e820 */ /* 0x000fe20000400000 */
[----:B------:R4:W5:Y:S01]  /*2e10*/  MUFU.EX2 R88, R30 ;  /* 0x0000001e00587308 */ /* 0x0009620000000800 */
[----:B-1----:R-:W-:Y:S01]  /*2e20*/  @!P5 FMUL R83, R83, R83 ;  /* 0x000000535353d220 */ /* 0x002fe20000400000 */
[----:B------:R-:W-:Y:S01]  /*2e30*/  FSETP.GEU.AND P5, PT, R0, -126, PT ;  /* 0xc2fc00000000780b */ /* 0x000fe20003fae000 */
[----:B--2---:R-:W-:Y:S01]  /*2e40*/  FADD R34, R15, R48 ;  /* 0x000000300f227221 */ /* 0x004fe20000000000 */
[----:B------:R-:W-:Y:S01]  /*2e50*/  F2FP.BF16.F32.PACK_AB R48, R48, R45 ;  /* 0x0000002d3030723e */ /* 0x000fe200000010ff */
[----:B------:R-:W-:Y:S02]  /*2e60*/  FADD R87, R58, R83 ;  /* 0x000000533a577221 */ /* 0x000fe40000000000 */
[----:B------:R-:W-:Y:S01]  /*2e70*/  @!P2 FMUL R79, R79, 0.5 ;  /* 0x3f0000004f4fa820 */ /* 0x000fe20000400000 */
[----:B------:R1:W-:Y:S01]  /*2e80*/  MUFU.EX2 R74, R26 ;  /* 0x0000001a004a7308 */ /* 0x0003e20000000800 */
[----:B---3--:R-:W-:Y:S01]  /*2e90*/  @!P1 FMUL R82, R82, R82 ;  /* 0x0000005252529220 */ /* 0x008fe20000400000 */
[----:B------:R-:W-:Y:S01]  /*2ea0*/  FSETP.GEU.AND P1, PT, R78, -126, PT ;  /* 0xc2fc00004e00780b */ /* 0x000fe20003f2e000 */
[----:B----4-:R-:W-:Y:S01]  /*2eb0*/  FADD R30, R32, R45 ;  /* 0x0000002d201e7221 */ /* 0x010fe20000000000 */
[----:B------:R-:W-:Y:S01]  /*2ec0*/  FADD R91, R54, R87 ;  /* 0x00000057365b7221 */ /* 0x000fe20000000000 */
[----:B------:R-:W-:-:S02]  /*2ed0*/  F2FP.BF16.F32.PACK_AB R54, R56, R27 ;  /* 0x0000001b3836723e */ /* 0x000fc400000010ff */
[----:B------:R-:W-:Y:S01]  /*2ee0*/  @!P5 FMUL R0, R0, 0.5 ;  /* 0x3f0000000000d820 */ /* 0x000fe20000400000 */
[----:B------:R-:W2:Y:S01]  /*2ef0*/  MUFU.EX2 R71, R71 ;  /* 0x0000004700477308 */ /* 0x000ea20000000800 */
[----:B-1----:R-:W-:Y:S01]  /*2f00*/  FADD R26, R28, R37 ;  /* 0x000000251c1a7221 */ /* 0x002fe20000000000 */
[----:B-----5:R-:W-:Y:S01]  /*2f10*/  @!P4 FMUL R88, R88, R88 ;  /* 0x000000585858c220 */ /* 0x020fe20000400000 */
[----:B------:R-:W-:Y:S01]  /*2f20*/  FSETP.GEU.AND P4, PT, R86, -126, PT ;  /* 0xc2fc00005600780b */ /* 0x000fe20003f8e000 */
[----:B------:R-:W-:Y:S01]  /*2f30*/  FADD R38, R3, R30 ;  /* 0x0000001e03267221 */ /* 0x000fe20000000000 */
[----:B------:R-:W-:Y:S01]  /*2f40*/  FADD R69, R26, R61 ;  /* 0x0000003d1a457221 */ /* 0x000fe20000000000 */
[----:B------:R-:W-:Y:S01]  /*2f50*/  FADD R26, R6, R33 ;  /* 0x00000021061a7221 */ /* 0x000fe20000000000 */
[----:B------:R-:W-:Y:S01]  /*2f60*/  FADD R61, R10, R49 ;  /* 0x000000310a3d7221 */ /* 0x000fe20000000000 */
[----:B------:R-:W1:Y:S01]  /*2f70*/  MUFU.EX2 R79, R79 ;  /* 0x0000004f004f7308 */ /* 0x000e620000000800 */
[----:B------:R-:W-:Y:S01]  /*2f80*/  @!P1 FMUL R78, R78, 0.5 ;  /* 0x3f0000004e4e9820 */ /* 0x000fe20000400000 */
[----:B------:R-:W-:Y:S01]  /*2f90*/  FADD R3, R7, R40 ;  /* 0x0000002807037221 */ /* 0x000fe20000000000 */
[----:B------:R-:W-:Y:S01]  /*2fa0*/  FADD R46, R26, R61 ;  /* 0x0000003d1a2e7221 */ /* 0x000fe20000000000 */
[----:B------:R-:W-:Y:S01]  /*2fb0*/  FADD R61, R12, R27 ;  /* 0x0000001b0c3d7221 */ /* 0x000fe20000000000 */
[----:B------:R-:W-:Y:S01]  /*2fc0*/  FADD R26, R8, R41 ;  /* 0x00000029081a7221 */ /* 0x000fe20000000000 */
[----:B------:R-:W-:Y:S01]  /*2fd0*/  FADD R30, R11, R44 ;  /* 0x0000002c0b1e7221 */ /* 0x000fe20000000000 */
[----:B------:R-:W-:Y:S01]  /*2fe0*/  FADD R42, R3, R34 ;  /* 0x00000022032a7221 */ /* 0x000fe20000000000 */
[----:B------:R-:W-:Y:S01]  /*2ff0*/  @!P4 FMUL R86, R86, 0.5 ;  /* 0x3f0000005656c820 */ /* 0x000fe20000400000 */
[----:B------:R-:W-:Y:S01]  /*3000*/  FADD R77, R26, R61 ;  /* 0x0000003d1a4d7221 */ /* 0x000fe20000000000 */
[----:B------:R-:W-:Y:S01]  /*3010*/  FADD R73, R30, R65 ;  /* 0x000000411e497221 */ /* 0x000fe20000000000 */
[----:B------:R-:W3:Y:S01]  /*3020*/  MUFU.EX2 R61, R0 ;  /* 0x00000000003d7308 */ /* 0x000ee20000000800 */
[----:B------:R-:W-:Y:S01]  /*3030*/  FADD R3, R9, R20 ;  /* 0x0000001409037221 */ /* 0x000fe20000000000 */
[----:B------:R-:W-:Y:S01]  /*3040*/  FADD R34, R21, R52 ;  /* 0x0000003415227221 */ /* 0x000fe20000000000 */
[----:B------:R-:W-:Y:S01]  /*3050*/  FADD R30, R13, R22 ;  /* 0x000000160d1e7221 */ /* 0x000fe20000000000 */
[----:B------:R-:W-:Y:S01]  /*3060*/  FADD R65, R25, R56 ;  /* 0x0000003819417221 */ /* 0x000fe20000000000 */
[----:B------:R-:W-:Y:S01]  /*3070*/  FADD R26, R31, R84 ;  /* 0x000000541f1a7221 */ /* 0x000fe20000000000 */
[----:B------:R-:W-:Y:S01]  /*3080*/  FADD R3, R3, R34 ;  /* 0x0000002203037221 */ /* 0x000fe20000000000 */
[----:B------:R-:W-:Y:S01]  /*3090*/  FADD R85, R55, R88 ;  /* 0x0000005837557221 */ /* 0x000fe20000000000 */
[----:B------:R-:W4:Y:S01]  /*30a0*/  MUFU.EX2 R78, R78 ;  /* 0x0000004e004e7308 */ /* 0x000f220000000800 */
[----:B------:R-:W-:Y:S01]  /*30b0*/  FADD R30, R30, R65 ;  /* 0x000000411e1e7221 */ /* 0x000fe20000000000 */
[----:B------:R-:W-:Y:S01]  /*30c0*/  FADD R65, R47, R82 ;  /* 0x000000522f417221 */ /* 0x000fe20000000000 */
[----:B------:R-:W-:Y:S01]  /*30d0*/  FADD R34, R60, R59 ;  /* 0x0000003b3c227221 */ /* 0x000fe20000000000 */
[----:B--2---:R-:W-:Y:S01]  /*30e0*/  @!P6 FMUL R71, R71, R71 ;  /* 0x000000474747e220 */ /* 0x004fe20000400000 */
[----:B-1----:R-:W-:Y:S01]  /*30f0*/  @!P2 FMUL R79, R79, R79 ;  /* 0x0000004f4f4fa220 */ /* 0x002fe20000400000 */
[----:B------:R-:W-:Y:S01]  /*3100*/  FADD R89, R26, R65 ;  /* 0x000000411a597221 */ /* 0x000fe20000000000 */
[----:B------:R-:W-:Y:S01]  /*3110*/  FADD R92, R50, R85 ;  /* 0x00000055325c7221 */ /* 0x000fe20000000000 */
[----:B------:R-:W1:Y:S01]  /*3120*/  MUFU.EX2 R86, R86 ;  /* 0x0000005600567308 */ /* 0x000e620000000800 */
[----:B---3--:R-:W-:Y:S01]  /*3130*/  @!P5 FMUL R61, R61, R61 ;  /* 0x0000003d3d3dd220 */ /* 0x008fe20000400000 */
[----:B------:R-:W-:Y:S01]  /*3140*/  FADD R90, R34, R81 ;  /* 0x00000051225a7221 */ /* 0x000fe20000000000 */
[----:B------:R-:W-:Y:S01]  /*3150*/  FADD R26, R64, R63 ;  /* 0x0000003f401a7221 */ /* 0x000fe20000000000 */
[----:B------:R-:W-:Y:S01]  /*3160*/  FADD R81, R80, R79 ;  /* 0x0000004f50517221 */ /* 0x000fe20000000000 */
[----:B------:R-:W-:Y:S01]  /*3170*/  FADD R50, R72, R71 ;  /* 0x0000004748327221 */ /* 0x000fe20000000000 */
[----:B------:R-:W-:Y:S01]  /*3180*/  FADD R87, R62, R61 ;  /* 0x0000003d3e577221 */ /* 0x000fe20000000000 */
[----:B------:R-:W-:Y:S01]  /*3190*/  @!P3 FMUL R74, R74, R74 ;  /* 0x0000004a4a4ab220 */ /* 0x000fe20000400000 */
[----:B------:R-:W-:Y:S01]  /*31a0*/  FADD R26, R26, R81 ;  /* 0x000000511a1a7221 */ /* 0x000fe20000000000 */
[----:B----4-:R-:W-:Y:S01]  /*31b0*/  @!P1 FMUL R78, R78, R78 ;  /* 0x0000004e4e4e9220 */ /* 0x010fe20000400000 */
[----:B------:R-:W-:Y:S01]  /*31c0*/  FADD R87, R50, R87 ;  /* 0x0000005732577221 */ /* 0x000fe20000000000 */
[----:B------:R-:W-:Y:S01]  /*31d0*/  FADD R0, R35, R66 ;  /* 0x0000004223007221 */ /* 0x000fe20000000000 */
[----:B------:R-:W-:Y:S01]  /*31e0*/  FADD R34, R43, R74 ;  /* 0x0000004a2b227221 */ /* 0x000fe20000000000 */
[----:B------:R-:W-:Y:S01]  /*31f0*/  FADD R65, R51, R78 ;  /* 0x0000004e33417221 */ /* 0x000fe20000000000 */
[----:B------:R-:W-:Y:S01]  /*3200*/  FADD R87, R26, R87 ;  /* 0x000000571a577221 */ /* 0x000fe20000000000 */
[----:B------:R-:W-:Y:S01]  /*3210*/  MOV R26, UR35 ;  /* 0x00000023001a7c02 */ /* 0x000fe20008000f00 */
[----:B------:R-:W-:Y:S01]  /*3220*/  UIADD3 UR35, UR52, 0x1, URZ ;  /* 0x0000000134237890 */ /* 0x000fe2000fffe03f */
[----:B-1----:R-:W-:Y:S01]  /*3230*/  @!P4 FMUL R86, R86, R86 ;  /* 0x000000565656c220 */ /* 0x002fe20000400000 */
[----:B------:R-:W-:Y:S01]  /*3240*/  FADD R0, R0, R65 ;  /* 0x0000004100007221 */ /* 0x000fe20000000000 */
[----:B------:R-:W-:Y:S01]  /*3250*/  FADD R38, R38, R69 ;  /* 0x0000004526267221 */ /* 0x000fe20000000000 */
[----:B------:R-:W-:Y:S01]  /*3260*/  UISETP.NE.AND UP0, UPT, UR35, 0x5, UPT ;  /* 0x000000052300788c */ /* 0x000fe2000bf05270 */
[----:B------:R-:W-:Y:S01]  /*3270*/  FADD R85, R57, R86 ;  /* 0x0000005639557221 */ /* 0x000fe20000000000 */
[----:B------:R-:W-:Y:S01]  /*3280*/  FADD R42, R42, R73 ;  /* 0x000000492a2a7221 */ /* 0x000fe20000000000 */
[----:B------:R-:W-:Y:S01]  /*3290*/  FADD R77, R46, R77 ;  /* 0x0000004d2e4d7221 */ /* 0x000fe20000000000 */
[----:B------:R-:W-:Y:S01]  /*32a0*/  FADD R3, R3, R30 ;  /* 0x0000001e03037221 */ /* 0x000fe20000000000 */
[----:B------:R-:W-:Y:S01]  /*32b0*/  FADD R85, R34, R85 ;  /* 0x0000005522557221 */ /* 0x000fe20000000000 */
[----:B------:R-:W-:Y:S01]  /*32c0*/  USEL UR6, URZ, 0x1, UP0 ;  /* 0x000000013f067887 */ /* 0x000fe20008000000 */
[----:B------:R-:W-:Y:S01]  /*32d0*/  FADD R89, R89, R92 ;  /* 0x0000005c59597221 */ /* 0x000fe20000000000 */
[----:B------:R-:W-:Y:S01]  /*32e0*/  FADD R90, R90, R91 ;  /* 0x0000005b5a5a7221 */ /* 0x000fe20000000000 */
[----:B------:R-:W-:Y:S01]  /*32f0*/  FADD R0, R0, R85 ;  /* 0x0000005500007221 */ /* 0x000fe20000000000 */
[----:B------:R-:W-:Y:S01]  /*3300*/  FADD R38, R38, R77 ;  /* 0x0000004d26267221 */ /* 0x000fe20000000000 */
[----:B------:R-:W-:Y:S01]  /*3310*/  FADD R3, R42, R3 ;  /* 0x000000032a037221 */ /* 0x000fe20000000000 */
[----:B------:R-:W-:Y:S01]  /*3320*/  FADD R87, R90, R87 ;  /* 0x000000575a577221 */ /* 0x000fe20000000000 */
[----:B------:R-:W-:Y:S01]  /*3330*/  FADD R0, R89, R0 ;  /* 0x0000000059007221 */ /* 0x000fe20000000000 */
[----:B------:R1:W-:Y:S01]  /*3340*/  SYNCS.ARRIVE.TRANS64.A1T0 RZ, [R26+UR41], RZ ;  /* 0x000000ff1aff79a7 */ /* 0x0003e20008100029 */
[----:B------:R-:W-:Y:S01]  /*3350*/  FADD R3, R38, R3 ;  /* 0x0000000326037221 */ /* 0x000fe20000000000 */
[----:B------:R-:W-:Y:S01]  /*3360*/  F2FP.BF16.F32.PACK_AB R38, R25, R12 ;  /* 0x0000000c1926723e */ /* 0x000fe200000010ff */
[----:B------:R-:W-:Y:S01]  /*3370*/  USEL UR35, UR35, URZ, UP0 ;  /* 0x0000003f23237287 */ /* 0x000fe20008000000 */
[----:B------:R-:W-:Y:S01]  /*3380*/  LOP3.LUT R18, R18, UR6, RZ, 0x3c, !PT ;  /* 0x0000000612127c12 */ /* 0x000fe2000f8e3cff */
[----:B------:R-:W-:Y:S01]  /*3390*/  FADD R0, R0, R87 ;  /* 0x0000005700007221 */ /* 0x000fe20000000000 */
[----:B------:R-:W-:-:S02]  /*33a0*/  F2FP.BF16.F32.PACK_AB R40, R40, R29 ;  /* 0x0000001d2828723e */ /* 0x000fc400000010ff */
[----:B------:R-:W-:Y:S02]  /*33b0*/  F2FP.BF16.F32.PACK_AB R42, R20, R33 ;  /* 0x00000021142a723e */ /* 0x000fe400000010ff */
[----:B------:R-:W-:Y:S02]  /*33c0*/  F2FP.BF16.F32.PACK_AB R50, R52, R49 ;  /* 0x000000313432723e */ /* 0x000fe400000010ff */
[----:B------:R-:W-:Y:S02]  /*33d0*/  F2FP.BF16.F32.PACK_AB R25, R60, R31 ;  /* 0x0000001f3c19723e */ /* 0x000fe400000010ff */
[----:B------:R-:W-:Y:S02]  /*33e0*/  F2FP.BF16.F32.PACK_AB R27, R64, R35 ;  /* 0x00000023401b723e */ /* 0x000fe400000010ff */
[----:B------:R-:W-:Y:S02]  /*33f0*/  F2FP.BF16.F32.PACK_AB R44, R44, R37 ;  /* 0x000000252c2c723e */ /* 0x000fe400000010ff */
[----:B------:R-:W-:-:S02]  /*3400*/  F2FP.BF16.F32.PACK_AB R46, R22, R41 ;  /* 0x00000029162e723e */ /* 0x000fc400000010ff */
[----:B------:R-:W-:Y:S02]  /*3410*/  F2FP.BF16.F32.PACK_AB R52, R14, R53 ;  /* 0x000000350e34723e */ /* 0x000fe400000010ff */
[----:B------:R-:W-:Y:S02]  /*3420*/  F2FP.BF16.F32.PACK_AB R29, R68, R39 ;  /* 0x00000027441d723e */ /* 0x000fe400000010ff */
[----:B------:R-:W-:Y:S02]  /*3430*/  F2FP.BF16.F32.PACK_AB R31, R72, R43 ;  /* 0x0000002b481f723e */ /* 0x000fe400000010ff */
[----:B------:R-:W-:Y:S02]  /*3440*/  F2FP.BF16.F32.PACK_AB R33, R76, R47 ;  /* 0x0000002f4c21723e */ /* 0x000fe400000010ff */
[----:B------:R-:W-:Y:S02]  /*3450*/  F2FP.BF16.F32.PACK_AB R35, R80, R51 ;  /* 0x000000335023723e */ /* 0x000fe400000010ff */
[----:B-1----:R-:W-:-:S02]  /*3460*/  F2FP.BF16.F32.PACK_AB R26, R9, R6 ;  /* 0x00000006091a723e */ /* 0x002fc400000010ff */
        /* <DEDUP_REMOVED lines=11> */
[----:B------:R-:W-:-:S02]  /*3520*/  F2FP.BF16.F32.PACK_AB R51, R79, R78 ;  /* 0x0000004e4f33723e */ /* 0x000fc400000010ff */
[----:B------:R-:W-:Y:S01]  /*3530*/  F2FP.BF16.F32.PACK_AB R53, R83, R88 ;  /* 0x000000585335723e */ /* 0x000fe200000010ff */
[----:B------:R-:W-:Y:S06]  /*3540*/  @!P0 BRA `(.L_x_21) ;  /* 0x0000000000048947 */ /* 0x000fec0003800000 */
[----:B------:R-:W-:Y:S01]  /*3550*/  BPT.TRAP 0x1 ;  /* 0x000000040000795c */ /* 0x000fe20000300000 */
.L_x_21:
[----:B------:R-:W-:Y:S01]  /*3560*/  ULEA UR6, UR35, UR32, 0x3 ;  /* 0x0000002023067291 */ /* 0x000fe2000f8e183f */
[----:B------:R-:W-:-:S08]  /*3570*/  SHF.L.U32 R6, R18, 0x1f, RZ ;  /* 0x0000001f12067819 */ /* 0x000fd000000006ff */
[----:B------:R-:W1:Y:S02]  /*3580*/  SYNCS.PHASECHK.TRANS64.TRYWAIT P1, [UR6+0x2c200], R6 ;  /* 0x02c20006ff0075a7 */ /* 0x000e640008020146 */
[----:B-1----:R-:W-:Y:S05]  /*3590*/  @!P1 BRA `(.L_x_22) ;  /* 0x0000009800609947 */ /* 0x002fea0003800000 */
.L_x_122:
[----:B------:R-:W-:Y:S01]  /*35a0*/  UIMAD UR10, UR35, 0x700, UR34 ;  /* 0x00000700230a78a4 */ /* 0x000fe2000f8e0222 */
[----:B------:R-:W-:Y:S01]  /*35b0*/  WARPGROUP.ARRIVE ;  /* 0x00000000000079c5 */ /* 0x000fe20000000000 */
[----:B------:R-:W-:Y:S01]  /*35c0*/  UMOV UR7, 0xc0000010 ;  /* 0xc000001000077882 */ /* 0x000fe20000000000 */
[----:B------:R-:W-:Y:S01]  /*35d0*/  F2FP.BF16.F32.PACK_AB R55, R61, R86 ;  /* 0x000000563d37723e */ /* 0x000fe200000010ff */
[----:B------:R-:W-:Y:S02]  /*35e0*/  UIADD3 UR11, UR10, 0x100, URZ ;  /* 0x000001000a0b7890 */ /* 0x000fe4000fffe03f */
[----:B------:R-:W-:Y:S02]  /*35f0*/  UIADD3 UR14, UR10, 0x200, URZ ;  /* 0x000002000a0e7890 */ /* 0x000fe4000fffe03f */
[----:B------:R-:W-:Y:S01]  /*3600*/  UMOV UR6, UR10 ;  /* 0x0000000a00067c82 */ /* 0x000fe20008000000 */
[----:B------:R-:W-:Y:S01]  /*3610*/  UIADD3 UR15, UR10, 0x300, URZ ;  /* 0x000003000a0f7890 */ /* 0x000fe2000fffe03f */
[----:B------:R-:W-:Y:S01]  /*3620*/  HGMMA.64x16x16.F32.BF16 R136, R24, gdesc[UR4].tnspB, RZ, !UPT, gsb0 ;  /* 0x4020000418887df0 */ /* 0x000fe2000c0018ff */
[----:B------:R-:W-:Y:S01]  /*3630*/  UMOV UR6, UR11 ;  /* 0x0000000b00067c82 */ /* 0x000fe20008000000 */
[----:B------:R-:W-:Y:S01]  /*3640*/  UMOV UR7, 0xc0000010 ;  /* 0xc000001000077882 */ /* 0x000fe20000000000 */
[----:B------:R-:W-:-:S02]  /*3650*/  UIADD3 UR18, UR10, 0x400, URZ ;  /* 0x000004000a127890 */ /* 0x000fc4000fffe03f */
[----:B------:R-:W-:Y:S01]  /*3660*/  UIADD3 UR11, UR10, 0x500, URZ ;  /* 0x000005000a0b7890 */ /* 0x000fe2000fffe03f */
[----:B------:R-:W-:Y:S02]  /*3670*/  WARPGROUP.DEPBAR.LE gsb0, 0x0 ;  /* 0x00008000000079c5 */ /* 0x000fe40000010000 */
[----:B------:R-:W-:-:S06]  /*3680*/  WARPGROUP.ARRIVE ;  /* 0x00000000000079c5 */ /* 0x000fcc0000000000 */
[----:B------:R-:W-:Y:S01]  /*3690*/  HGMMA.64x16x16.F32.BF16 R128, R24, gdesc[UR4].tnspB, RZ, !UPT, gsb0 ;  /* 0x4020000418807df0 */ /* 0x000fe2000c0018ff */
[----:B------:R-:W-:Y:S01]  /*36a0*/  UMOV UR6, UR14 ;  /* 0x0000000e00067c82 */ /* 0x000fe20008000000 */
[----:B------:R-:W-:Y:S01]  /*36b0*/  UMOV UR7, 0xc0000010 ;  /* 0xc000001000077882 */ /* 0x000fe20000000000 */
        /* <DEDUP_REMOVED lines=28> */
[----:B------:R-:W-:Y:S01]  /*3880*/  UIADD3 UR6, UR10, 0x20, URZ ;  /* 0x000000200a067890 */ /* 0x000fe2000fffe03f */
[----:B------:R-:W-:Y:S01]  /*3890*/  UMOV UR7, 0xc0000010 ;  /* 0xc000001000077882 */ /* 0x000fe20000000000 */
[----:B------:R-:W-:Y:S02]  /*38a0*/  WARPGROUP.DEPBAR.LE gsb0, 0x0 ;  /* 0x00008000000079c5 */ /* 0x000fe40000010000 */
[----:B------:R-:W-:-:S06]  /*38b0*/  WARPGROUP.ARRIVE ;  /* 0x00000000000079c5 */ /* 0x000fcc0000000000 */
[----:B------:R-:W-:Y:S01]  /*38c0*/  HGMMA.64x16x16.F32.BF16 R136, R28, gdesc[UR4].tnspB, R136, gsb0 ;  /* 0x402000041c887df0 */ /* 0x000fe20008001888 */
[----:B------:R-:W-:Y:S01]  /*38d0*/  UMOV UR6, UR11 ;  /* 0x0000000b00067c82 */ /* 0x000fe20008000000 */
[----:B------:R-:W-:Y:S01]  /*38e0*/  UMOV UR7, 0xc0000010 ;  /* 0xc000001000077882 */ /* 0x000fe20000000000 */
[----:B------:R-:W-:Y:S01]  /*38f0*/  UIADD3 UR11, UR10, 0x520, URZ ;  /* 0x000005200a0b7890 */ /* 0x000fe2000fffe03f */
        /* <DEDUP_REMOVED lines=245> */
[----:B------:R-:W-:Y:S02]  /*4850*/  UIADD3 UR11, UR10, 0x5e0, URZ ;  /* 0x000005e00a0b7890 */ /* 0x000fe4000fffe03f */
[----:B------:R-:W-:Y:S01]  /*4860*/  UIADD3 UR10, UR10, 0x6e0, URZ ;  /* 0x000006e00a0a7890 */ /* 0x000fe2000fffe03f */
[----:B------:R-:W-:Y:S02]  /*4870*/  WARPGROUP.DEPBAR.LE gsb0, 0x0 ;  /* 0x00008000000079c5 */ /* 0x000fe40000010000 */
[----:B------:R-:W-:-:S06]  /*4880*/  WARPGROUP.ARRIVE ;  /* 0x00000000000079c5 */ /* 0x000fcc0000000000 */
[----:B------:R-:W-:Y:S01]  /*4890*/  HGMMA.64x16x16.F32.BF16 R128, R52, gdesc[UR4].tnspB, R128, gsb0 ;  /* 0x4020000434807df0 */ /* 0x000fe20008001880 */
[----:B------:R-:W-:Y:S01]  /*48a0*/  UMOV UR6, UR14 ;  /* 0x0000000e00067c82 */ /* 0x000fe20008000000 */
[----:B------:R-:W-:Y:S01]  /*48b0*/  UMOV UR7, 0xc0000010 ;  /* 0xc000001000077882 */ /* 0x000fe20000000000 */
        /* <DEDUP_REMOVED lines=22> */
[----:B------:R-:W-:Y:S03]  /*4a20*/  HGMMA.64x16x16.F32.BF16 R88, R52, gdesc[UR4].tnspB, R88, gsb0 ;  /* 0x4020000434587df0 */ /* 0x000fe60008001858 */
[----:B------:R-:W-:Y:S02]  /*4a30*/  WARPGROUP.DEPBAR.LE gsb0, 0x0 ;  /* 0x00008000000079c5 */ /* 0x000fe40000010000 */
[----:B------:R-:W-:Y:S05]  /*4a40*/  @!P0 BRA `(.L_x_23) ;  /* 0x0000000000048947 */ /* 0x000fea0003800000 */
[----:B------:R-:W-:Y:S01]  /*4a50*/  BPT.TRAP 0x1 ;  /* 0x000000040000795c */ /* 0x000fe20000300000 */
.L_x_23:
[----:B------:R-:W-:Y:S02]  /*4a60*/  UISETP.GT.U32.AND UP0, UPT, UR46, 0x1, UPT ;  /* 0x000000012e00788c */ /* 0x000fe4000bf04070 */
[----:B------:R-:W-:-:S04]  /*4a70*/  UIADD3 UR40, UR40, 0x2c228, URZ ;  /* 0x0002c22828287890 */ /* 0x000fc8000fffe03f */
[----:B------:R-:W-:Y:S01]  /*4a80*/  PLOP3.LUT P1, PT, PT, PT, UP0, 0x80, 0x0 ;  /* 0x000000000000781c */ /* 0x000fe20003f2f008 */
[----:B------:R-:W-:-:S09]  /*4a90*/  UPRMT UR40, URZ, 0x654, UR40 ;  /* 0x000006543f287896 */ /* 0x000fd20008000028 */
[----:B------:R-:W-:Y:S03]  /*4aa0*/  SYNCS.ARRIVE.TRANS64.RED.A1T0 RZ, [UR40], RZ ;  /* 0x000000ffffff79a7 */ /* 0x000fe60008100428 */
[----:B------:R-:W-:Y:S05]  /*4ab0*/  @P1 BRA `(.L_x_24) ;  /* 0x0000000000041947 */ /* 0x000fea0003800000 */
[----:B------:R-:W-:Y:S01]  /*4ac0*/  BPT.TRAP 0x1 ;  /* 0x000000040000795c */ /* 0x000fe20000300000 */
.L_x_24:
[----:B-1----:R-:W1:Y:S01]  /*4ad0*/  LDC R6, c[0x0][0x28c] ;  /* 0x0000a300ff067b82 */ /* 0x002e620000000800 */
[----:B------:R-:W-:-:S04]  /*4ae0*/  UIADD3 UR52, UR35, 0x1, URZ ;  /* 0x0000000123347890 */ /* 0x000fc8000fffe03f */
[----:B------:R-:W-:-:S04]  /*4af0*/  UISETP.NE.AND UP0, UPT, UR52, 0x5, UPT ;  /* 0x000000053400788c */ /* 0x000fc8000bf05270 */
[----:B------:R-:W-:Y:S02]  /*4b00*/  USEL UR6, URZ, 0x1, UP0 ;  /* 0x000000013f067887 */ /* 0x000fe40008000000 */
[----:B------:R-:W-:-:S04]  /*4b10*/  USEL UR52, UR52, URZ, UP0 ;  /* 0x0000003f34347287 */ /* 0x000fc80008000000 */
[----:B------:R-:W-:Y:S02]  /*4b20*/  LOP3.LUT R18, R18, UR6, RZ, 0x3c, !PT ;  /* 0x0000000612127c12 */ /* 0x000fe4000f8e3cff */
[----:B-1----:R-:W-:-:S13]  /*4b30*/  ISETP.GE.AND P2, PT, R6, 0x81, PT ;  /* 0x000000810600780c */ /* 0x002fda0003f46270 */
[----:B------:R-:W-:Y:S05]  /*4b40*/  @!P2 BRA `(.L_x_25) ;  /* 0x0000003c0074a947 */ /* 0x000fea0003800000 */
[----:B------:R-:W-:Y:S01]  /*4b50*/  IADD3 R6, R6, 0x7f, RZ ;  /* 0x0000007f06067810 */ /* 0x000fe20007ffe0ff */
[----:B------:R-:W-:Y:S01]  /*4b60*/  ULDC UR40, c[0x0][0x604] ;  /* 0x0001810000287ab9 */ /* 0x000fe20000000800 */
[----:B------:R-:W-:Y:S02]  /*4b70*/  MOV R9, R5 ;  /* 0x0000000500097202 */ /* 0x000fe40000000f00 */
[----:B------:R-:W-:-:S04]  /*4b80*/  SHF.R.S32.HI R7, RZ, 0x1f, R6 ;  /* 0x0000001fff077819 */ /* 0x000fc80000011406 */
[----:B------:R-:W-:Y:S02]  /*4b90*/  LEA.HI R6, R7, R6, RZ, 0x7 ;  /* 0x0000000607067211 */ /* 0x000fe400078f38ff */
[----:B------:R-:W-:Y:S02]  /*4ba0*/  MOV R7, R4 ;  /* 0x0000000400077202 */ /* 0x000fe40000000f00 */
[----:B------:R-:W-:-:S07]  /*4bb0*/  SHF.R.S32.HI R6, RZ, 0x7, R6 ;  /* 0x00000007ff067819 */ /* 0x000fce0000011406 */
.L_x_36:
[----:B------:R-:W-:Y:S05]  /*4bc0*/  @!P0 BRA `(.L_x_26) ;  /* 0x0000000000048947 */ /* 0x000fea0003800000 */
[----:B------:R-:W-:Y:S01]  /*4bd0*/  BPT.TRAP 0x1 ;  /* 0x000000040000795c */ /* 0x000fe20000300000 */
.L_x_26:
[----:B------:R-:W1:Y:S01]  /*4be0*/  S2UR UR6, SR_CgaCtaId ;  /* 0x00000000000679c3 */ /* 0x000e620000008800 */
[----:B------:R-:W-:Y:S01]  /*4bf0*/  UMOV UR32, 0x400 ;  /* 0x0000040000207882 */ /* 0x000fe20000000000 */
[----:B------:R-:W-:Y:S01]  /*4c00*/  SHF.L.U32 R4, R18, 0x1f, RZ ;  /* 0x0000001f12047819 */ /* 0x000fe200000006ff */
[----:B-1----:R-:W-:-:S04]  /*4c10*/  ULEA UR32, UR6, UR32, 0x18 ;  /* 0x0000002006207291 */ /* 0x002fc8000f8ec03f */
[----:B------:R-:W-:-:S09]  /*4c20*/  ULEA UR6, UR52, UR32, 0x3 ;  /* 0x0000002034067291 */ /* 0x000fd2000f8e183f */
[----:B------:R-:W1:Y:S02]  /*4c30*/  SYNCS.PHASECHK.TRANS64.TRYWAIT P2, [UR6+0x2c200], R4 ;  /* 0x02c20004ff0075a7 */ /* 0x000e640008040146 */
[----:B-1----:R-:W-:Y:S05]  /*4c40*/  @!P2 BRA `(.L_x_27) ;  /* 0x0000008000cca947 */ /* 0x002fea0003800000 */
.L_x_123:
[----:B------:R-:W-:Y:S01]  /*4c50*/  UIMAD UR30, UR52, 0x700, UR33 ;  /* 0x00000700341e78a4 */ /* 0x000fe2000f8e0221 */
[----:B------:R-:W-:Y:S01]  /*4c60*/  WARPGROUP.ARRIVE ;  /* 0x00000000000079c5 */ /* 0x000fe20000000000 */
[----:B------:R-:W-:Y:S01]  /*4c70*/  UMOV UR31, 0xc0000010 ;  /* 0xc0000010001f7882 */ /* 0x000fe20000000000 */
[----:B------:R-:W-:Y:S01]  /*4c80*/  UMOV UR7, 0xc0000010 ;  /* 0xc000001000077882 */ /* 0x000fe20000000000 */
[----:B------:R-:W-:Y:S02]  /*4c90*/  UIADD3 UR6, UR30, 0x100, URZ ;  /* 0x000001001e067890 */ /* 0x000fe4000fffe03f */
[----:B------:R-:W-:Y:S01]  /*4ca0*/  UIADD3 UR10, UR30, 0x200, URZ ;  /* 0x000002001e0a7890 */ /* 0x000fe2000fffe03f */
[----:B------:R-:W-:Y:S02]  /*4cb0*/  UMOV UR11, 0xc0000010 ;  /* 0xc0000010000b7882 */ /* 0x000fe40000000000 */
[----:B------:R-:W-:Y:S01]  /*4cc0*/  HGMMA.64x128x16.F32.BF16 R24, gdesc[UR28], RZ, !UPT, gsb0 ;  /* 0x01e000001c1879f0 */ /* 0x000fe2000c0018ff */
[----:B------:R-:W-:Y:S01]  /*4cd0*/  UIADD3 UR14, UR30, 0x300, URZ ;  /* 0x000003001e0e7890 */ /* 0x000fe2000fffe03f */
[----:B------:R-:W-:Y:S01]  /*4ce0*/  UMOV UR15, 0xc0000010 ;  /* 0xc0000010000f7882 */ /* 0x000fe20000000000 */
[----:B------:R-:W-:Y:S01]  /*4cf0*/  UIADD3 UR18, UR30, 0x400, URZ ;  /* 0x000004001e127890 */ /* 0x000fe2000fffe03f */
[----:B------:R-:W-:Y:S01]  /*4d00*/  UMOV UR19, 0xc0000010 ;  /* 0xc000001000137882 */ /* 0x000fe20000000000 */
[----:B------:R-:W-:Y:S01]  /*4d10*/  UIADD3 UR22, UR30, 0x500, URZ ;  /* 0x000005001e167890 */ /* 0x000fe2000fffe03f */
[----:B------:R-:W-:Y:S01]  /*4d20*/  UMOV UR23, 0xc0000010 ;  /* 0xc000001000177882 */ /* 0x000fe20000000000 */
[----:B------:R-:W-:Y:S01]  /*4d30*/  UIADD3 UR26, UR30, 0x600, URZ ;  /* 0x000006001e1a7890 */ /* 0x000fe2000fffe03f */
[----:B------:R-:W-:Y:S01]  /*4d40*/  UMOV UR27, 0xc0000010 ;  /* 0xc0000010001b7882 */ /* 0x000fe20000000000 */
[----:B------:R-:W-:-:S02]  /*4d50*/  WARPGROUP.DEPBAR.LE gsb0, 0x0 ;  /* 0x00008000000079c5 */ /* 0x000fc40000010000 */
[----:B------:R-:W-:-:S06]  /*4d60*/  WARPGROUP.ARRIVE ;  /* 0x00000000000079c5 */ /* 0x000fcc0000000000 */
[----:B------:R-:W-:Y:S03]  /*4d70*/  HGMMA.64x128x16.F32.BF16 R24, gdesc[UR4], R24, gsb0 ;  /* 0x01e00000041879f0 */ /* 0x000fe60008001818 */
[----:B------:R-:W-:Y:S02]  /*4d80*/  WARPGROUP.DEPBAR.LE gsb0, 0x0 ;  /* 0x00008000000079c5 */ /* 0x000fe40000010000 */
[----:B------:R-:W-:-:S07]  /*4d90*/  WARPGROUP.ARRIVE ;  /* 0x00000000000079c5 */ /* 0x000fce0000000000 */
[----:B------:R-:W-:Y:S01]  /*4da0*/  HGMMA.64x128x16.F32.BF16 R24, gdesc[UR8], R24, gsb0 ;  /* 0x01e00000081879f0 */ /* 0x000fe20008001818 */
[----:B------:R-:W-:-:S04]  /*4db0*/  UIADD3 UR10, UR52, 0x1, URZ ;  /* 0x00000001340a7890 */ /* 0x000fc8000fffe03f */
[----:B------:R-:W-:-:S04]  /*4dc0*/  UISETP.NE.AND UP0, UPT, UR10, 0x5, UPT ;  /* 0x000000050a00788c */ /* 0x000fc8000bf05270 */
[----:B------:R-:W-:Y:S02]  /*4dd0*/  USEL UR6, URZ, 0x1, UP0 ;  /* 0x000000013f067887 */ /* 0x000fe40008000000 */
[----:B------:R-:W-:-:S04]  /*4de0*/  USEL UR10, UR10, URZ, UP0 ;  /* 0x0000003f0a0a7287 */ /* 0x000fc80008000000 */
[----:B------:R-:W-:Y:S01]  /*4df0*/  LOP3.LUT R18, R18, UR6, RZ, 0x3c, !PT ;  /* 0x0000000612127c12 */ /* 0x000fe2000f8e3cff */
[----:B------:R-:W-:Y:S02]  /*4e00*/  WARPGROUP.DEPBAR.LE gsb0, 0x0 ;  /* 0x00008000000079c5 */ /* 0x000fe40000010000 */
[----:B------:R-:W-:-:S06]  /*4e10*/  WARPGROUP.ARRIVE ;  /* 0x00000000000079c5 */ /* 0x000fcc0000000000 */
        /* <DEDUP_REMOVED lines=11> */
[----:B------:R-:W-:Y:S05]  /*4ed0*/  @!P0 BRA `(.L_x_28) ;  /* 0x0000000000048947 */ /* 0x000fea0003800000 */
[----:B------:R-:W-:Y:S01]  /*4ee0*/  BPT.TRAP 0x1 ;  /* 0x000000040000795c */ /* 0x000fe20000300000 */
.L_x_28:
[----:B-1----:R-:W-:Y:S01]  /*4ef0*/  FMNMX R4, R24, R7, !PT ;  /* 0x0000000718047209 */ /* 0x002fe20007800000 */
[----:B------:R-:W-:Y:S01]  /*4f00*/  ULEA UR6, UR10, UR32, 0x3 ;  /* 0x000000200a067291 */ /* 0x000fe2000f8e183f */
[----:B------:R-:W-:Y:S02]  /*4f10*/  FMNMX R10, R26, R9, !PT ;  /* 0x000000091a0a7209 */ /* 0x000fe40007800000 */
        /* <DEDUP_REMOVED lines=41> */
[----:B------:R-:W-:Y:S01]  /*51b0*/  FMNMX R10, R34, R5, !PT ;  /* 0x00000005220a7209 */ /* 0x000fe20007800000 */
[----:B------:R-:W-:Y:S02]  /*51c0*/  FADD R20, -R20, R7 ;  /* 0x0000000714147221 */ /* 0x000fe40000000100 */
[--C-:B------:R-:W-:Y:S01]  /*51d0*/  FFMA R24, R24, UR40, -R144.reuse ;  /* 0x0000002818187c23 */ /* 0x100fe20008000890 */
[--C-:B------:R-:W-:Y:S01]  /*51e0*/  FFMA R11, R25, UR40, -R144.reuse ;  /* 0x00000028190b7c23 */ /* 0x100fe20008000890 */
[----:B------:R-:W-:Y:S01]  /*51f0*/  FMNMX R5, R35, R10, !PT ;  /* 0x0000000a23057209 */ /* 0x000fe20007800000 */
[--C-:B------:R-:W-:Y:S01]  /*5200*/  FFMA R8, R28, UR40, -R144.reuse ;  /* 0x000000281c087c23 */ /* 0x100fe20008000890 */
        /* <DEDUP_REMOVED lines=14> */
[----:B------:R-:W-:Y:S01]  /*52f0*/  @!P6 FMUL R24, R24, 0.5 ;  /* 0x3f0000001818e820 */ /* 0x000fe20000400000 */
[----:B------:R-:W-:Y:S01]  /*5300*/  FSETP.GEU.AND P2, PT, R28, -126, PT ;  /* 0xc2fc00001c00780b */ /* 0x000fe20003f4e000 */
[----:B------:R-:W-:Y:S01]  /*5310*/  @!P3 FMUL R11, R11, 0.5 ;  /* 0x3f0000000b0bb820 */ /* 0x000fe20000400000 */
[----:B------:R-:W-:Y:S01]  /*5320*/  FMNMX R5, R43, R10, !PT ;  /* 0x0000000a2b057209 */ /* 0x000fe20007800000 */
[--C-:B------:R-:W-:Y:S01]  /*5330*/  FFMA R10, R36, UR40, -R144.reuse ;  /* 0x00000028240a7c23 */ /* 0x100fe20008000890 */
[--C-:B------:R-:W-:Y:S01]  /*5340*/  FFMA R36, R48, UR40, -R144.reuse ;  /* 0x0000002830247c23 */ /* 0x100fe20008000890 */
[----:B------:R-:W1:Y:S01]  /*5350*/  MUFU.EX2 R24, R24 ;  /* 0x0000001800187308 */ /* 0x000e620000000800 */
[----:B------:R-:W-:Y:S01]  /*5360*/  FMNMX R12, R46, R5, !PT ;  /* 0x000000052e0c7209 */ /* 0x000fe20007800000 */
[----:B------:R-:W-:Y:S01]  /*5370*/  @!P4 FMUL R8, R8, 0.5 ;  /* 0x3f0000000808c820 */ /* 0x000fe20000400000 */
[--C-:B------:R-:W-:Y:S01]  /*5380*/  FFMA R45, R53, UR40, -R144.reuse ;  /* 0x00000028352d7c23 */ /* 0x100fe20008000890 */
[----:B------:R-:W-:Y:S01]  /*5390*/  @!P5 FMUL R13, R13, 0.5 ;  /* 0x3f0000000d0dd820 */ /* 0x000fe20000400000 */
[----:B------:R-:W-:Y:S01]  /*53a0*/  FMNMX R5, R47, R12, !PT ;  /* 0x0000000c2f057209 */ /* 0x000fe20007800000 */
[--C-:B------:R-:W-:Y:S01]  /*53b0*/  FFMA R41, R49, UR40, -R144.reuse ;  /* 0x0000002831297c23 */ /* 0x100fe20008000890 */
[--C-:B------:R-:W-:Y:S01]  /*53c0*/  FFMA R49, R56, UR40, -R144.reuse ;  /* 0x0000002838317c23 */ /* 0x100fe20008000890 */
[----:B------:R-:W2:Y:S01]  /*53d0*/  MUFU.EX2 R11, R11 ;  /* 0x0000000b000b7308 */ /* 0x000ea20000000800 */
[----:B------:R-:W-:Y:S01]  /*53e0*/  FMNMX R12, R50, R5, !PT ;  /* 0x00000005320c7209 */ /* 0x000fe20007800000 */
[----:B------:R-:W-:Y:S01]  /*53f0*/  @!P2 FMUL R28, R28, 0.5 ;  /* 0x3f0000001c1ca820 */ /* 0x000fe20000400000 */
[--C-:B------:R-:W-:Y:S01]  /*5400*/  FFMA R40, R57, UR40, -R144.reuse ;  /* 0x0000002839287c23 */ /* 0x100fe20008000890 */
[--C-:B------:R-:W-:Y:S01]  /*5410*/  FFMA R57, R64, UR40, -R144.reuse ;  /* 0x0000002840397c23 */ /* 0x100fe20008000890 */
[----:B------:R-:W-:Y:S01]  /*5420*/  FMNMX R5, R51, R12, !PT ;  /* 0x0000000c33057209 */ /* 0x000fe20007800000 */
[--C-:B------:R-:W-:Y:S01]  /*5430*/  FFMA R53, R60, UR40, -R144.reuse ;  /* 0x000000283c357c23 */ /* 0x100fe20008000890 */
[--C-:B------:R-:W-:Y:S01]  /*5440*/  FFMA R48, R69, UR40, -R144.reuse ;  /* 0x0000002845307c23 */ /* 0x100fe20008000890 */
[----:B------:R-:W3:Y:S01]  /*5450*/  MUFU.EX2 R8, R8 ;  /* 0x0000000800087308 */ /* 0x000ee20000000800 */
[----:B-1----:R-:W-:Y:S01]  /*5460*/  @!P6 FMUL R24, R24, R24 ;  /* 0x000000181818e220 */ /* 0x002fe20000400000 */
[----:B------:R-:W-:Y:S01]  /*5470*/  FSETP.GEU.AND P6, PT, R15, -126, PT ;  /* 0xc2fc00000f00780b */ /* 0x000fe20003fce000 */
[--C-:B------:R-:W-:Y:S01]  /*5480*/  FFMA R69, R76, UR40, -R144.reuse ;  /* 0x000000284c457c23 */ /* 0x100fe20008000890 */
[----:B------:R-:W-:Y:S01]  /*5490*/  FMNMX R12, R54, R5, !PT ;  /* 0x00000005360c7209 */ /* 0x000fe20007800000 */
[----:B------:R-:W-:Y:S01]  /*54a0*/  FFMA R64, R85, UR40, -R144 ;  /* 0x0000002855407c23 */ /* 0x000fe20008000890 */
[----:B------:R-:W-:-:S02]  /*54b0*/  FMUL R20, R20, UR40 ;  /* 0x0000002814147c20 */ /* 0x000fc40008400000 */
[----:B------:R-:W1:Y:S01]  /*54c0*/  MUFU.EX2 R13, R13 ;  /* 0x0000000d000d7308 */ /* 0x000e620000000800 */
[----:B--2---:R-:W-:Y:S01]  /*54d0*/  @!P3 FMUL R11, R11, R11 ;  /* 0x0000000b0b0bb220 */ /* 0x004fe20000400000 */
[----:B------:R-:W-:Y:S02]  /*54e0*/  FSETP.GEU.AND P3, PT, R10, -126, PT ;  /* 0xc2fc00000a00780b */ /* 0x000fe40003f6e000 */
[----:B------:R-:W-:Y:S01]  /*54f0*/  FMNMX R5, R55, R12, !PT ;  /* 0x0000000c37057209 */ /* 0x000fe20007800000 */
[----:B------:R-:W-:Y:S02]  /*5500*/  FFMA R12, R44, UR40, -R144 ;  /* 0x000000282c0c7c23 */ /* 0x000fe40008000890 */
[----:B------:R-:W-:Y:S01]  /*5510*/  @!P6 FMUL R15, R15, 0.5 ;  /* 0x3f0000000f0fe820 */ /* 0x000fe20000400000 */
[----:B------:R-:W2:Y:S01]  /*5520*/  MUFU.EX2 R28, R28 ;  /* 0x0000001c001c7308 */ /* 0x000ea20000000800 */
[----:B---3--:R-:W-:Y:S01]  /*5530*/  @!P4 FMUL R8, R8, R8 ;  /* 0x000000080808c220 */ /* 0x008fe20000400000 */
[----:B------:R-:W-:-:S02]  /*5540*/  FSETP.GEU.AND P4, PT, R21, -126, PT ;  /* 0xc2fc00001500780b */ /* 0x000fc40003f8e000 */
[----:B------:R-:W-:-:S03]  /*5550*/  FMNMX R14, R58, R5, !PT ;  /* 0x000000053a0e7209 */ /* 0x000fc60007800000 */
[----:B------:R-:W-:Y:S01]  /*5560*/  @!P3 FMUL R10, R10, 0.5 ;  /* 0x3f0000000a0ab820 */ /* 0x000fe20000400000 */
[----:B------:R-:W3:Y:S01]  /*5570*/  MUFU.EX2 R15, R15 ;  /* 0x0000000f000f7308 */ /* 0x000ee20000000800 */
[----:B-1----:R-:W-:Y:S01]  /*5580*/  @!P5 FMUL R13, R13, R13 ;  /* 0x0000000d0d0dd220 */ /* 0x002fe20000400000 */
[----:B------:R-:W-:Y:S02]  /*5590*/  FSETP.GEU.AND P5, PT, R32, -126, PT ;  /* 0xc2fc00002000780b */ /* 0x000fe40003fae000 */
[----:B------:R-:W-:-:S03]  /*55a0*/  FMNMX R5, R59, R14, !PT ;  /* 0x0000000e3b057209 */ /* 0x000fc60007800000 */
[----:B------:R-:W-:Y:S01]  /*55b0*/  @!P4 FMUL R21, R21, 0.5 ;  /* 0x3f0000001515c820 */ /* 0x000fe20000400000 */
[----:B------:R-:W1:Y:S01]  /*55c0*/  MUFU.EX2 R10, R10 ;  /* 0x0000000a000a7308 */ /* 0x000e620000000800 */
[----:B--2---:R-:W-:Y:S01]  /*55d0*/  @!P2 FMUL R28, R28, R28 ;  /* 0x0000001c1c1ca220 */ /* 0x004fe20000400000 */
[----:B------:R-:W-:Y:S02]  /*55e0*/  FSETP.GEU.AND P2, PT, R23, -126, PT ;  /* 0xc2fc00001700780b */ /* 0x000fe40003f4e000 */
[----:B------:R-:W-:-:S03]  /*55f0*/  FMNMX R14, R62, R5, !PT ;  /* 0x000000053e0e7209 */ /* 0x000fc60007800000 */
[----:B------:R-:W-:Y:S01]  /*5600*/  @!P5 FMUL R32, R32, 0.5 ;  /* 0x3f0000002020d820 */ /* 0x000fe20000400000 */
[----:B------:R-:W2:Y:S01]  /*5610*/  MUFU.EX2 R21, R21 ;  /* 0x0000001500157308 */ /* 0x000ea20000000800 */
[----:B---3--:R-:W-:Y:S01]  /*5620*/  @!P6 FMUL R15, R15, R15 ;  /* 0x0000000f0f0fe220 */ /* 0x008fe20000400000 */
[----:B------:R-:W-:Y:S02]  /*5630*/  FSETP.GEU.AND P6, PT, R12, -126, PT ;  /* 0xc2fc00000c00780b */ /* 0x000fe40003fce000 */
        /* <DEDUP_REMOVED lines=10> */
[----:B------:R-:W-:Y:S01]  /*56e0*/  FMNMX R5, R67, R14, !PT ;  /* 0x0000000e43057209 */ /* 0x000fe20007800000 */
[--C-:B------:R-:W-:Y:S01]  /*56f0*/  FFMA R14, R52, UR40, -R144.reuse ;  /* 0x00000028340e7c23 */ /* 0x100fe20008000890 */
[--C-:B------:R-:W-:Y:S01]  /*5700*/  FFMA R52, R73, UR40, -R144.reuse ;  /* 0x0000002849347c23 */ /* 0x100fe20008000890 */
[----:B------:R-:W-:Y:S01]  /*5710*/  @!P3 FMUL R37, R37, 0.5 ;  /* 0x3f0000002525b820 */ /* 0x000fe20000400000 */
[----:B------:R-:W2:Y:S01]  /*5720*/  MUFU.EX2 R12, R12 ;  /* 0x0000000c000c7308 */ /* 0x000ea20000000800 */
[----:B---3--:R-:W-:Y:S01]  /*5730*/  @!P5 FMUL R32, R32, R32 ;  /* 0x000000202020d220 */ /* 0x008fe20000400000 */
[----:B------:R-:W-:Y:S01]  /*5740*/  FSETP.GEU.AND P5, PT, R41, -126, PT ;  /* 0xc2fc00002900780b */ /* 0x000fe20003fae000 */
[----:B------:R-:W-:Y:S01]  /*5750*/  FFMA R73, R80, UR40, -R144 ;  /* 0x0000002850497c23 */ /* 0x000fe20008000890 */
[----:B------:R-:W-:-:S03]  /*5760*/  FMNMX R22, R70, R5, !PT ;  /* 0x0000000546167209 */ /* 0x000fc60007800000 */
[----:B------:R-:W-:Y:S01]  /*5770*/  @!P4 FMUL R36, R36, 0.5 ;  /* 0x3f0000002424c820 */ /* 0x000fe20000400000 */
[----:B------:R-:W3:Y:S01]  /*5780*/  MUFU.EX2 R37, R37 ;  /* 0x0000002500257308 */ /* 0x000ee20000000800 */
[----:B------:R-:W-:Y:S01]  /*5790*/  FMNMX R5, R71, R22, !PT ;  /* 0x0000001647057209 */ /* 0x000fe20007800000 */
[----:B-1----:R-:W-:Y:S01]  /*57a0*/  @!P2 FMUL R23, R23, R23 ;  /* 0x000000171717a220 */ /* 0x002fe20000400000 */
[----:B------:R-:W-:Y:S02]  /*57b0*/  FSETP.GEU.AND P2, PT, R14, -126, PT ;  /* 0xc2fc00000e00780b */ /* 0x000fe40003f4e000 */
[----:B------:R-:W-:Y:S02]  /*57c0*/  FMNMX R22, R74, R5, !PT ;  /* 0x000000054a167209 */ /* 0x000fe40007800000 */
[----:B------:R-:W-:Y:S01]  /*57d0*/  @!P5 FMUL R41, R41, 0.5 ;  /* 0x3f0000002929d820 */ /* 0x000fe20000400000 */
[----:B------:R-:W1:Y:S01]  /*57e0*/  MUFU.EX2 R36, R36 ;  /* 0x0000002400247308 */ /* 0x000e620000000800 */
[----:B--2---:R-:W-:Y:S01]  /*57f0*/  @!P6 FMUL R12, R12, R12 ;  /* 0x0000000c0c0ce220 */ /* 0x004fe20000400000 */
[----:B------:R-:W-:-:S02]  /*5800*/  FSETP.GEU.AND P6, PT, R45, -126, PT ;  /* 0xc2fc00002d00780b */ /* 0x000fc40003fce000 */
[----:B------:R-:W-:-:S04]  /*5810*/  FMNMX R5, R75, R22, !PT ;  /* 0x000000164b057209 */ /* 0x000fc80007800000 */
[----:B------:R-:W2:Y:S01]  /*5820*/  MUFU.EX2 R41, R41 ;  /* 0x0000002900297308 */ /* 0x000ea20000000800 */
[----:B---3--:R-:W-:Y:S01]  /*5830*/  @!P3 FMUL R37, R37, R37 ;  /* 0x000000252525b220 */ /* 0x008fe20000400000 */
[----:B------:R-:W-:Y:S01]  /*5840*/  FSETP.GEU.AND P3, PT, R49, -126, PT ;  /* 0xc2fc00003100780b */ /* 0x000fe20003f6e000 */
[----:B------:R-:W-:Y:S01]  /*5850*/  @!P2 FMUL R14, R14, 0.5 ;  /* 0x3f0000000e0ea820 */ /* 0x000fe20000400000 */
[----:B------:R-:W-:-:S03]  /*5860*/  FMNMX R22, R78, R5, !PT ;  /* 0x000000054e167209 */ /* 0x000fc60007800000 */
[----:B------:R-:W-:Y:S01]  /*5870*/  @!P6 FMUL R45, R45, 0.5 ;  /* 0x3f0000002d2de820 */ /* 0x000fe20000400000 */
[----:B------:R-:W-:Y:S01]  /*5880*/  FMNMX R5, R79, R22, !PT ;  /* 0x000000164f057209 */ /* 0x000fe20007800000 */
[----:B------:R-:W3:Y:S01]  /*5890*/  MUFU.EX2 R14, R14 ;  /* 0x0000000e000e7308 */ /* 0x000ee20000000800 */
[----:B-1----:R-:W-:Y:S01]  /*58a0*/  @!P4 FMUL R36, R36, R36 ;  /* 0x000000242424c220 */ /* 0x002fe20000400000 */
[----:B------:R-:W-:Y:S02]  /*58b0*/  FSETP.GEU.AND P4, PT, R40, -126, PT ;  /* 0xc2fc00002800780b */ /* 0x000fe40003f8e000 */
[----:B------:R-:W-:Y:S02]  /*58c0*/  FMNMX R22, R82, R5, !PT ;  /* 0x0000000552167209 */ /* 0x000fe40007800000 */
[----:B------:R-:W-:Y:S02]  /*58d0*/  @!P3 FMUL R49, R49, 0.5 ;  /* 0x3f0000003131b820 */ /* 0x000fe40000400000 */
[----:B------:R-:W1:Y:S01]  /*58e0*/  MUFU.EX2 R45, R45 ;  /* 0x0000002d002d7308 */ /* 0x000e620000000800 */
[----:B------:R-:W-:Y:S01]  /*58f0*/  FMNMX R5, R83, R22, !PT ;  /* 0x0000001653057209 */ /* 0x000fe20007800000 */
[----:B--2---:R-:W-:Y:S01]  /*5900*/  @!P5 FMUL R41, R41, R41 ;  /* 0x000000292929d220 */ /* 0x004fe20000400000 */
[----:B------:R-:W-:Y:S01]  /*5910*/  FSETP.GEU.AND P5, PT, R53, -126, PT ;  /* 0xc2fc00003500780b */ /* 0x000fe20003fae000 */
[--C-:B------:R-:W-:Y:S01]  /*5920*/  FFMA R22, R61, UR40, -R144.reuse ;  /* 0x000000283d167c23 */ /* 0x100fe20008000890 */
[----:B------:R-:W-:Y:S01]  /*5930*/  FMNMX R44, R86, R5, !PT ;  /* 0x00000005562c7209 */ /* 0x000fe20007800000 */
[--C-:B------:R-:W-:Y:S01]  /*5940*/  FFMA R61, R68, UR40, -R144.reuse ;  /* 0x00000028443d7c23 */ /* 0x100fe20008000890 */
[----:B------:R-:W-:Y:S01]  /*5950*/  @!P4 FMUL R40, R40, 0.5 ;  /* 0x3f0000002828c820 */ /* 0x000fe20000400000 */
[----:B------:R-:W2:Y:S01]  /*5960*/  MUFU.EX2 R49, R49 ;  /* 0x0000003100317308 */ /* 0x000ea20000000800 */
[----:B------:R-:W-:Y:S01]  /*5970*/  FMNMX R5, R87, R44, !PT ;  /* 0x0000002c57057209 */ /* 0x000fe20007800000 */
[--C-:B------:R-:W-:Y:S01]  /*5980*/  FFMA R44, R65, UR40, -R144.reuse ;  /* 0x00000028412c7c23 */ /* 0x100fe20008000890 */
[----:B---3--:R-:W-:Y:S01]  /*5990*/  @!P2 FMUL R14, R14, R14 ;  /* 0x0000000e0e0ea220 */ /* 0x008fe20000400000 */
[----:B------:R-:W-:Y:S01]  /*59a0*/  FSETP.GEU.AND P2, PT, R22, -126, PT ;  /* 0xc2fc00001600780b */ /* 0x000fe20003f4e000 */
[----:B------:R-:W-:Y:S01]  /*59b0*/  FFMA R65, R72, UR40, -R144 ;  /* 0x0000002848417c23 */ /* 0x000fe20008000890 */
[----:B------:R-:W3:Y:S02]  /*59c0*/  SHFL.BFLY PT, R56, R5, 0x1, 0x1f ;  /* 0x0c201f0005387f89 */ /* 0x000ee400000e0000 */
[----:B------:R-:W4:Y:S01]  /*59d0*/  MUFU.EX2 R40, R40 ;  /* 0x0000002800287308 */ /* 0x000f220000000800 */
[----:B-1----:R-:W-:Y:S01]  /*59e0*/  @!P6 FMUL R45, R45, R45 ;  /* 0x0000002d2d2de220 */ /* 0x002fe20000400000 */
[----:B------:R-:W-:Y:S01]  /*59f0*/  FSETP.GEU.AND P6, PT, R57, -126, PT ;  /* 0xc2fc00003900780b */ /* 0x000fe20003fce000 */
[----:B------:R-:W-:Y:S01]  /*5a00*/  @!P5 FMUL R53, R53, 0.5 ;  /* 0x3f0000003535d820 */ /* 0x000fe20000400000 */
[----:B--2---:R-:W-:Y:S01]  /*5a10*/  @!P3 FMUL R49, R49, R49 ;  /* 0x000000313131b220 */ /* 0x004fe20000400000 */
[----:B------:R-:W-:-:S04]  /*5a20*/  FSETP.GEU.AND P3, PT, R44, -126, PT ;  /* 0xc2fc00002c00780b */ /* 0x000fc80003f6e000 */
[----:B------:R-:W1:Y:S01]  /*5a30*/  MUFU.EX2 R53, R53 ;  /* 0x0000003500357308 */ /* 0x000e620000000800 */
[----:B------:R-:W-:Y:S01]  /*5a40*/  @!P2 FMUL R22, R22, 0.5 ;  /* 0x3f0000001616a820 */ /* 0x000fe20000400000 */
[----:B------:R-:W-:Y:S01]  /*5a50*/  FADD R7, R24, R49 ;  /* 0x0000003118077221 */ /* 0x000fe20000000000 */
[----:B------:R-:W-:-:S03]  /*5a60*/  F2FP.BF16.F32.PACK_AB R24, R11, R24 ;  /* 0x000000180b18723e */ /* 0x000fc600000010ff */
[----:B------:R-:W-:Y:S01]  /*5a70*/  @!P6 FMUL R57, R57, 0.5 ;  /* 0x3f0000003939e820 */ /* 0x000fe20000400000 */
[----:B----4-:R-:W-:Y:S01]  /*5a80*/  @!P4 FMUL R40, R40, R40 ;  /* 0x000000282828c220 */ /* 0x010fe20000400000 */
[----:B------:R-:W-:Y:S01]  /*5a90*/  FSETP.GEU.AND P4, PT, R61, -126, PT ;  /* 0xc2fc00003d00780b */ /* 0x000fe20003f8e000 */
[----:B------:R-:W2:Y:S01]  /*5aa0*/  MUFU.EX2 R22, R22 ;  /* 0x0000001600167308 */ /* 0x000ea20000000800 */
[----:B---3--:R-:W-:Y:S01]  /*5ab0*/  FMNMX R5, R5, R56, !PT ;  /* 0x0000003805057209 */ /* 0x008fe20007800000 */
[----:B------:R-:W-:Y:S01]  /*5ac0*/  @!P3 FMUL R44, R44, 0.5 ;  /* 0x3f0000002c2cb820 */ /* 0x000fe20000400000 */
[--C-:B------:R-:W-:Y:S01]  /*5ad0*/  FFMA R56, R77, UR40, -R144.reuse ;  /* 0x000000284d387c23 */ /* 0x100fe20008000890 */
[----:B------:R-:W-:-:S04]  /*5ae0*/  FFMA R77, R84, UR40, -R144 ;  /* 0x00000028544d7c23 */ /* 0x000fc80008000890 */
[----:B------:R-:W3:Y:S01]  /*5af0*/  MUFU.EX2 R57, R57 ;  /* 0x0000003900397308 */ /* 0x000ee20000000800 */
[----:B-1----:R-:W-:Y:S01]  /*5b00*/  @!P5 FMUL R53, R53, R53 ;  /* 0x000000353535d220 */ /* 0x002fe20000400000 */
[----:B------:R-:W-:Y:S01]  /*5b10*/  FSETP.GEU.AND P5, PT, R48, -126, PT ;  /* 0xc2fc00003000780b */ /* 0x000fe20003fae000 */
[----:B------:R-:W1:Y:S01]  /*5b20*/  SHFL.BFLY PT, R60, R5, 0x2, 0x1f ;  /* 0x0c401f00053c7f89 */ /* 0x000e6200000e0000 */
[----:B------:R-:W-:-:S04]  /*5b30*/  @!P4 FMUL R61, R61, 0.5 ;  /* 0x3f0000003d3dc820 */ /* 0x000fc80000400000 */
        /* <DEDUP_REMOVED lines=11> */
[----:B-1----:R-:W-:Y:S01]  /*5bf0*/  FMNMX R5, R5, R60, !PT ;  /* 0x0000003c05057209 */ /* 0x002fe20007800000 */
[----:B------:R-:W-:Y:S02]  /*5c00*/  FFMA R60, R81, UR40, -R144 ;  /* 0x00000028513c7c23 */ /* 0x000fe40008000890 */
        /* <DEDUP_REMOVED lines=11> */
[----:B------:R-:W-:-:S04]  /*5cc0*/  FSETP.NEU.AND P2, PT, R5, -INF , PT ;  /* 0xff8000000500780b */ /* 0x000fc80003f4d000 */
[----:B------:R-:W-:Y:S01]  /*5cd0*/  FSEL R76, R5, RZ, P2 ;  /* 0x000000ff054c7208 */ /* 0x000fe20001000000 */
[----:B------:R-:W-:Y:S01]  /*5ce0*/  @!P5 FMUL R73, R73, 0.5 ;  /* 0x3f0000004949d820 */ /* 0x000fe20000400000 */
[----:B------:R-:W1:Y:S01]  /*5cf0*/  MUFU.EX2 R56, R56 ;  /* 0x0000003800387308 */ /* 0x000e620000000800 */
[----:B--2---:R-:W-:Y:S01]  /*5d00*/  @!P6 FMUL R52, R52, R52 ;  /* 0x000000343434e220 */ /* 0x004fe20000400000 */
[----:B------:R-:W-:Y:S01]  /*5d10*/  FSETP.GEU.AND P6, PT, R60, -126, PT ;  /* 0xc2fc00003c00780b */ /* 0x000fe20003fce000 */
[C---:B------:R-:W-:Y:S01]  /*5d20*/  FMUL R80, R76.reuse, UR40 ;  /* 0x000000284c507c20 */ /* 0x040fe20008400000 */
[----:B------:R-:W-:Y:S01]  /*5d30*/  FSETP.GEU.AND P2, PT, R77, -126, PT ;  /* 0xc2fc00004d00780b */ /* 0x000fe20003f4e000 */
[----:B------:R-:W-:Y:S01]  /*5d40*/  FADD R85, -R76, R9 ;  /* 0x000000094c557221 */ /* 0x000fe20000000100 */
[----:B------:R-:W-:Y:S01]  /*5d50*/  FADD R9, R28, R57 ;  /* 0x000000391c097221 */ /* 0x000fe20000000000 */
[--C-:B------:R-:W-:Y:S01]  /*5d60*/  FFMA R25, R26, UR40, -R80.reuse ;  /* 0x000000281a197c23 */ /* 0x100fe20008000850 */
[----:B------:R-:W2:Y:S01]  /*5d70*/  MUFU.EX2 R73, R73 ;  /* 0x0000004900497308 */ /* 0x000ea20000000800 */
[----:B---3--:R-:W-:Y:S01]  /*5d80*/  @!P3 FMUL R69, R69, R69 ;  /* 0x000000454545b220 */ /* 0x008fe20000400000 */
[----:B------:R-:W-:Y:S01]  /*5d90*/  FSETP.GEU.AND P3, PT, R64, -126, PT ;  /* 0xc2fc00004000780b */ /* 0x000fe20003f6e000 */
[--C-:B------:R-:W-:Y:S01]  /*5da0*/  FFMA R26, R27, UR40, -R80.reuse ;  /* 0x000000281b1a7c23 */ /* 0x100fe20008000850 */
[--C-:B------:R-:W-:Y:S01]  /*5db0*/  FFMA R27, R30, UR40, -R80.reuse ;  /* 0x000000281e1b7c23 */ /* 0x100fe20008000850 */
[--C-:B------:R-:W-:Y:S01]  /*5dc0*/  FFMA R29, R34, UR40, -R80.reuse ;  /* 0x00000028221d7c23 */ /* 0x100fe20008000850 */
[--C-:B------:R-:W-:Y:S01]  /*5dd0*/  FFMA R31, R31, UR40, -R80.reuse ;  /* 0x000000281f1f7c23 */ /* 0x100fe20008000850 */
[----:B------:R-:W-:Y:S01]  /*5de0*/  @!P6 FMUL R60, R60, 0.5 ;  /* 0x3f0000003c3ce820 */ /* 0x000fe20000400000 */
[--C-:B------:R-:W-:Y:S01]  /*5df0*/  FFMA R35, R35, UR40, -R80.reuse ;  /* 0x0000002823237c23 */ /* 0x100fe20008000850 */
[----:B-1----:R-:W-:Y:S01]  /*5e00*/  @!P4 FMUL R56, R56, R56 ;  /* 0x000000383838c220 */ /* 0x002fe20000400000 */
[----:B------:R-:W-:Y:S01]  /*5e10*/  FSETP.GEU.AND P4, PT, R25, -126, PT ;  /* 0xc2fc00001900780b */ /* 0x000fe20003f8e000 */
[----:B------:R-:W-:Y:S01]  /*5e20*/  @!P2 FMUL R77, R77, 0.5 ;  /* 0x3f0000004d4da820 */ /* 0x000fe20000400000 */
[--C-:B------:R-:W-:Y:S01]  /*5e30*/  FFMA R39, R39, UR40, -R80.reuse ;  /* 0x0000002827277c23 */ /* 0x100fe20008000850 */
[----:B------:R-:W1:Y:S01]  /*5e40*/  MUFU.EX2 R60, R60 ;  /* 0x0000003c003c7308 */ /* 0x000e620000000800 */
[--C-:B------:R-:W-:Y:S01]  /*5e50*/  FFMA R43, R43, UR40, -R80.reuse ;  /* 0x000000282b2b7c23 */ /* 0x100fe20008000850 */
[----:B------:R-:W-:Y:S01]  /*5e60*/  @!P3 FMUL R64, R64, 0.5 ;  /* 0x3f0000004040b820 */ /* 0x000fe20000400000 */
[--C-:B------:R-:W-:Y:S01]  /*5e70*/  FFMA R33, R42, UR40, -R80.reuse ;  /* 0x000000282a217c23 */ /* 0x100fe20008000850 */
[----:B--2---:R-:W-:Y:S01]  /*5e80*/  @!P5 FMUL R73, R73, R73 ;  /* 0x000000494949d220 */ /* 0x004fe20000400000 */
[----:B------:R-:W-:Y:S01]  /*5e90*/  FSETP.GEU.AND P5, PT, R26, -126, PT ;  /* 0xc2fc00001a00780b */ /* 0x000fe20003fae000 */
[--C-:B------:R-:W-:Y:S01]  /*5ea0*/  FFMA R47, R47, UR40, -R80.reuse ;  /* 0x000000282f2f7c23 */ /* 0x100fe20008000850 */
[--C-:B------:R-:W-:Y:S01]  /*5eb0*/  FFMA R51, R51, UR40, -R80.reuse ;  /* 0x0000002833337c23 */ /* 0x100fe20008000850 */
[----:B------:R-:W2:Y:S01]  /*5ec0*/  MUFU.EX2 R64, R64 ;  /* 0x0000004000407308 */ /* 0x000ea20000000800 */
[--C-:B------:R-:W-:Y:S01]  /*5ed0*/  FFMA R55, R55, UR40, -R80.reuse ;  /* 0x0000002837377c23 */ /* 0x100fe20008000850 */
[----:B------:R-:W-:Y:S01]  /*5ee0*/  @!P4 FMUL R25, R25, 0.5 ;  /* 0x3f0000001919c820 */ /* 0x000fe20000400000 */
[--C-:B------:R-:W-:Y:S01]  /*5ef0*/  FFMA R68, R66, UR40, -R80.reuse ;  /* 0x0000002842447c23 */ /* 0x100fe20008000850 */
        /* <DEDUP_REMOVED lines=11> */
[--C-:B------:R-:W-:Y:S01]  /*5fb0*/  FFMA R86, R86, UR40, -R80.reuse ;  /* 0x0000002856567c23 */ /* 0x100fe20008000850 */
[----:B------:R-:W1:Y:S01]  /*5fc0*/  MUFU.EX2 R25, R25 ;  /* 0x0000001900197308 */ /* 0x000e620000000800 */
[----:B--2---:R-:W-:Y:S01]  /*5fd0*/  @!P3 FMUL R64, R64, R64 ;  /* 0x000000404040b220 */ /* 0x004fe20000400000 */
[----:B------:R-:W-:Y:S01]  /*5fe0*/  FSETP.GEU.AND P3, PT, R29, -126, PT ;  /* 0xc2fc00001d00780b */ /* 0x000fe20003f6e000 */
[----:B------:R-:W-:Y:S01]  /*5ff0*/  FFMA R87, R87, UR40, -R80 ;  /* 0x0000002857577c23 */ /* 0x000fe20008000850 */
[----:B------:R-:W-:Y:S01]  /*6000*/  FADD R76, R36, R73 ;  /* 0x00000049244c7221 */ /* 0x000fe20000000000 */
[----:B------:R-:W-:Y:S01]  /*6010*/  FADD R74, R23, R52 ;  /* 0x00000034174a7221 */ /* 0x000fe20000000000 */
[----:B------:R-:W-:Y:S01]  /*6020*/  FMUL R85, R85, UR40 ;  /* 0x0000002855557c20 */ /* 0x000fe20008400000 */
[----:B------:R-:W-:Y:S01]  /*6030*/  @!P6 FMUL R27, R27, 0.5 ;  /* 0x3f0000001b1be820 */ /* 0x000fe20000400000 */
[----:B------:R2:W4:Y:S01]  /*6040*/  MUFU.EX2 R30, R26 ;  /* 0x0000001a001e7308 */ /* 0x0005220000000800 */
[----:B---3--:R-:W-:Y:S01]  /*6050*/  @!P2 FMUL R77, R77, R77 ;  /* 0x0000004d4d4da220 */ /* 0x008fe20000400000 */
[----:B------:R-:W-:Y:S01]  /*6060*/  FSETP.GEU.AND P2, PT, R31, -126, PT ;  /* 0xc2fc00001f00780b */ /* 0x000fe20003f4e000 */
[----:B------:R-:W-:Y:S01]  /*6070*/  FADD R76, R9, R76 ;  /* 0x0000004c094c7221 */ /* 0x000fe20000000000 */
[----:B------:R-:W-:Y:S01]  /*6080*/  FADD R9, R10, R61 ;  /* 0x0000003d0a097221 */ /* 0x000fe20000000000 */
[----:B------:R-:W-:-:S02]  /*6090*/  F2FP.BF16.F32.PACK_AB R36, R41, R36 ;  /* 0x000000242924723e */ /* 0x000fc400000010ff */
[----:B------:R-:W-:Y:S01]  /*60a0*/  @!P3 FMUL R29, R29, 0.5 ;  /* 0x3f0000001d1db820 */ /* 0x000fe20000400000 */
[----:B------:R-:W3:Y:S01]  /*60b0*/  MUFU.EX2 R27, R27 ;  /* 0x0000001b001b7308 */ /* 0x000ee20000000800 */
[----:B-1----:R-:W-:Y:S01]  /*60c0*/  @!P4 FMUL R25, R25, R25 ;  /* 0x000000191919c220 */ /* 0x002fe20000400000 */
[----:B--2---:R-:W-:Y:S01]  /*60d0*/  FFMA R26, R38, UR40, -R80 ;  /* 0x00000028261a7c23 */ /* 0x004fe20008000850 */
[----:B------:R-:W-:Y:S02]  /*60e0*/  FSETP.GEU.AND P4, PT, R35, -126, PT ;  /* 0xc2fc00002300780b */ /* 0x000fe40003f8e000 */
[----:B------:R-:W-:Y:S02]  /*60f0*/  F2FP.BF16.F32.PACK_AB R28, R15, R28 ;  /* 0x0000001c0f1c723e */ /* 0x000fe400000010ff */
[----:B------:R-:W-:Y:S01]  /*6100*/  @!P2 FMUL R31, R31, 0.5 ;  /* 0x3f0000001f1fa820 */ /* 0x000fe20000400000 */
[----:B------:R-:W1:Y:S01]  /*6110*/  MUFU.EX2 R29, R29 ;  /* 0x0000001d001d7308 */ /* 0x000e620000000800 */
[----:B----4-:R-:W-:Y:S01]  /*6120*/  @!P5 FMUL R30, R30, R30 ;  /* 0x0000001e1e1ed220 */ /* 0x010fe20000400000 */
[----:B------:R-:W-:-:S02]  /*6130*/  FSETP.GEU.AND P5, PT, R26, -126, PT ;  /* 0xc2fc00001a00780b */ /* 0x000fc40003fae000 */
[----:B------:R-:W-:-:S04]  /*6140*/  F2FP.BF16.F32.PACK_AB R52, R52, R65 ;  /* 0x000000413434723e */ /* 0x000fc800000010ff */
[----:B------:R-:W2:Y:S01]  /*6150*/  MUFU.EX2 R34, R31 ;  /* 0x0000001f00227308 */ /* 0x000ea20000000800 */
[----:B---3--:R-:W-:Y:S01]  /*6160*/  @!P6 FMUL R27, R27, R27 ;  /* 0x0000001b1b1be220 */ /* 0x008fe20000400000 */
[----:B------:R-:W-:Y:S01]  /*6170*/  FSETP.GEU.AND P6, PT, R39, -126, PT ;  /* 0xc2fc00002700780b */ /* 0x000fe20003fce000 */
[----:B------:R-:W-:-:S04]  /*6180*/  @!P4 FMUL R35, R35, 0.5 ;  /* 0x3f0000002323c820 */ /* 0x000fc80000400000 */
[----:B------:R-:W-:Y:S01]  /*6190*/  @!P5 FMUL R26, R26, 0.5 ;  /* 0x3f0000001a1ad820 */ /* 0x000fe20000400000 */
[----:B------:R3:W4:Y:S01]  /*61a0*/  MUFU.EX2 R38, R35 ;  /* 0x0000002300267308 */ /* 0x0007220000000800 */
[----:B-1----:R-:W-:Y:S01]  /*61b0*/  @!P3 FMUL R29, R29, R29 ;  /* 0x0000001d1d1db220 */ /* 0x002fe20000400000 */
[----:B------:R-:W-:-:S05]  /*61c0*/  FSETP.GEU.AND P3, PT, R43, -126, PT ;  /* 0xc2fc00002b00780b */ /* 0x000fca0003f6e000 */
[----:B------:R-:W-:Y:S01]  /*61d0*/  @!P6 FMUL R39, R39, 0.5 ;  /* 0x3f0000002727e820 */ /* 0x000fe20000400000 */
[----:B------:R1:W5:Y:S01]  /*61e0*/  MUFU.EX2 R31, R26 ;  /* 0x0000001a001f7308 */ /* 0x0003620000000800 */
[----:B--2---:R-:W-:Y:S01]  /*61f0*/  @!P2 FMUL R34, R34, R34 ;  /* 0x000000222222a220 */ /* 0x004fe20000400000 */
[----:B---3--:R-:W-:Y:S01]  /*6200*/  FFMA R35, R46, UR40, -R80 ;  /* 0x000000282e237c23 */ /* 0x008fe20008000850 */
[----:B------:R-:W-:-:S04]  /*6210*/  FSETP.GEU.AND P2, PT, R33, -126, PT ;  /* 0xc2fc00002100780b */ /* 0x000fc80003f4e000 */
[----:B------:R-:W-:Y:S01]  /*6220*/  @!P3 FMUL R43, R43, 0.5 ;  /* 0x3f0000002b2bb820 */ /* 0x000fe20000400000 */
[----:B------:R2:W3:Y:S01]  /*6230*/  MUFU.EX2 R42, R39 ;  /* 0x00000027002a7308 */ /* 0x0004e20000000800 */
[----:B----4-:R-:W-:Y:S01]  /*6240*/  @!P4 FMUL R38, R38, R38 ;  /* 0x000000262626c220 */ /* 0x010fe20000400000 */
[----:B------:R-:W-:Y:S01]  /*6250*/  FSETP.GEU.AND P4, PT, R35, -126, PT ;  /* 0xc2fc00002300780b */ /* 0x000fe20003f8e000 */
[----:B-1----:R-:W-:-:S05]  /*6260*/  FFMA R26, R58, UR40, -R80 ;  /* 0x000000283a1a7c23 */ /* 0x002fca0008000850 */
[----:B------:R1:W4:Y:S01]  /*6270*/  MUFU.EX2 R46, R43 ;  /* 0x0000002b002e7308 */ /* 0x0003220000000800 */
[----:B--2---:R-:W-:Y:S01]  /*6280*/  FFMA R39, R50, UR40, -R80 ;  /* 0x0000002832277c23 */ /* 0x004fe20008000850 */
[----:B-----5:R-:W-:Y:S01]  /*6290*/  @!P5 FMUL R31, R31, R31 ;  /* 0x0000001f1f1fd220 */ /* 0x020fe20000400000 */
[----:B------:R-:W-:Y:S01]  /*62a0*/  FSETP.GEU.AND P5, PT, R47, -126, PT ;  /* 0xc2fc00002f00780b */ /* 0x000fe20003fae000 */
[----:B------:R-:W-:-:S03]  /*62b0*/  @!P2 FMUL R33, R33, 0.5 ;  /* 0x3f0000002121a820 */ /* 0x000fc60000400000 */
[----:B------:R-:W-:Y:S01]  /*62c0*/  @!P4 FMUL R35, R35, 0.5 ;  /* 0x3f0000002323c820 */ /* 0x000fe20000400000 */
[----:B---3--:R-:W-:Y:S01]  /*62d0*/  @!P6 FMUL R42, R42, R42 ;  /* 0x0000002a2a2ae220 */ /* 0x008fe20000400000 */
[----:B------:R-:W-:Y:S01]  /*62e0*/  FSETP.GEU.AND P6, PT, R39, -126, PT ;  /* 0xc2fc00002700780b */ /* 0x000fe20003fce000 */
[----:B-1----:R-:W-:Y:S01]  /*62f0*/  FFMA R43, R54, UR40, -R80 ;  /* 0x00000028362b7c23 */ /* 0x002fe20008000850 */
[----:B------:R-:W1:Y:S05]  /*6300*/  MUFU.EX2 R33, R33 ;  /* 0x0000002100217308 */ /* 0x000e6a0000000800 */
[----:B------:R-:W-:Y:S01]  /*6310*/  @!P5 FMUL R47, R47, 0.5 ;  /* 0x3f0000002f2fd820 */ /* 0x000fe20000400000 */
[----:B----4-:R-:W-:Y:S01]  /*6320*/  @!P3 FMUL R46, R46, R46 ;  /* 0x0000002e2e2eb220 */ /* 0x010fe20000400000 */
[----:B------:R-:W-:Y:S01]  /*6330*/  FSETP.GEU.AND P3, PT, R43, -126, PT ;  /* 0xc2fc00002b00780b */ /* 0x000fe20003f6e000 */
[----:B------:R-:W2:Y:S03]  /*6340*/  MUFU.EX2 R35, R35 ;  /* 0x0000002300237308 */ /* 0x000ea60000000800 */
[----:B------:R-:W-:-:S05]  /*6350*/  @!P6 FMUL R39, R39, 0.5 ;  /* 0x3f0000002727e820 */ /* 0x000fca0000400000 */
[----:B------:R3:W4:Y:S01]  /*6360*/  MUFU.EX2 R50, R47 ;  /* 0x0000002f00327308 */ /* 0x0007220000000800 */
[----:B-1----:R-:W-:Y:S01]  /*6370*/  @!P2 FMUL R33, R33, R33 ;  /* 0x000000212121a220 */ /* 0x002fe20000400000 */
[----:B------:R-:W-:Y:S02]  /*6380*/  FSETP.GEU.AND P2, PT, R51, -126, PT ;  /* 0xc2fc00003300780b */ /* 0x000fe40003f4e000 */
[----:B------:R-:W-:-:S04]  /*6390*/  @!P3 FMUL R43, R43, 0.5 ;  /* 0x3f0000002b2bb820 */ /* 0x000fc80000400000 */
[----:B------:R-:W1:Y:S01]  /*63a0*/  MUFU.EX2 R39, R39 ;  /* 0x0000002700277308 */ /* 0x000e620000000800 */
[--C-:B---3--:R-:W-:Y:S01]  /*63b0*/  FFMA R47, R59, UR40, -R80.reuse ;  /* 0x000000283b2f7c23 */ /* 0x108fe20008000850 */
[----:B--2---:R-:W-:Y:S01]  /*63c0*/  @!P4 FMUL R35, R35, R35 ;  /* 0x000000232323c220 */ /* 0x004fe20000400000 */
[----:B------:R-:W-:Y:S01]  /*63d0*/  FSETP.GEU.AND P4, PT, R55, -126, PT ;  /* 0xc2fc00003700780b */ /* 0x000fe20003f8e000 */
[----:B------:R-:W-:-:S03]  /*63e0*/  FFMA R59, R62, UR40, -R80 ;  /* 0x000000283e3b7c23 */ /* 0x000fc60008000850 */
[----:B------:R-:W-:Y:S01]  /*63f0*/  @!P2 FMUL R51, R51, 0.5 ;  /* 0x3f0000003333a820 */ /* 0x000fe20000400000 */
[----:B------:R-:W2:Y:S01]  /*6400*/  MUFU.EX2 R43, R43 ;  /* 0x0000002b002b7308 */ /* 0x000ea20000000800 */
[----:B----4-:R-:W-:Y:S01]  /*6410*/  @!P5 FMUL R50, R50, R50 ;  /* 0x000000323232d220 */ /* 0x010fe20000400000 */
[----:B------:R-:W-:-:S06]  /*6420*/  FSETP.GEU.AND P5, PT, R26, -126, PT ;  /* 0xc2fc00001a00780b */ /* 0x000fcc0003fae000 */
[----:B------:R3:W4:Y:S01]  /*6430*/  MUFU.EX2 R54, R51 ;  /* 0x0000003300367308 */ /* 0x0007220000000800 */
[----:B-1----:R-:W-:Y:S01]  /*6440*/  @!P6 FMUL R39, R39, R39 ;  /* 0x000000272727e220 */ /* 0x002fe20000400000 */
[----:B------:R-:W-:Y:S01]  /*6450*/  FSETP.GEU.AND P6, PT, R47, -126, PT ;  /* 0xc2fc00002f00780b */ /* 0x000fe20003fce000 */
[----:B------:R-:W-:-:S04]  /*6460*/  @!P4 FMUL R55, R55, 0.5 ;  /* 0x3f0000003737c820 */ /* 0x000fc80000400000 */
[----:B------:R-:W-:Y:S01]  /*6470*/  @!P5 FMUL R26, R26, 0.5 ;  /* 0x3f0000001a1ad820 */ /* 0x000fe20000400000 */
[----:B------:R1:W5:Y:S01]  /*6480*/  MUFU.EX2 R58, R55 ;  /* 0x00000037003a7308 */ /* 0x0003620000000800 */
[--C-:B---3--:R-:W-:Y:S01]  /*6490*/  FFMA R51, R63, UR40, -R80.reuse ;  /* 0x000000283f337c23 */ /* 0x108fe20008000850 */
[----:B--2---:R-:W-:Y:S01]  /*64a0*/  @!P3 FMUL R43, R43, R43 ;  /* 0x0000002b2b2bb220 */ /* 0x004fe20000400000 */
[----:B------:R-:W-:-:S03]  /*64b0*/  FFMA R63, R75, UR40, -R80 ;  /* 0x000000284b3f7c23 */ /* 0x000fc60008000850 */
[----:B------:R-:W-:Y:S01]  /*64c0*/  FSETP.GEU.AND P3, PT, R51, -126, PT ;  /* 0xc2fc00003300780b */ /* 0x000fe20003f6e000 */
[----:B------:R-:W-:Y:S01]  /*64d0*/  @!P6 FMUL R47, R47, 0.5 ;  /* 0x3f0000002f2fe820 */ /* 0x000fe20000400000 */
[----:B------:R2:W3:Y:S01]  /*64e0*/  MUFU.EX2 R62, R26 ;  /* 0x0000001a003e7308 */ /* 0x0004e20000000800 */
[----:B-1----:R-:W-:Y:S01]  /*64f0*/  FFMA R55, R67, UR40, -R80 ;  /* 0x0000002843377c23 */ /* 0x002fe20008000850 */
[----:B----4-:R-:W-:Y:S01]  /*6500*/  @!P2 FMUL R54, R54, R54 ;  /* 0x000000363636a220 */ /* 0x010fe20000400000 */
[----:B------:R-:W-:Y:S01]  /*6510*/  FSETP.GEU.AND P2, PT, R59, -126, PT ;  /* 0xc2fc00003b00780b */ /* 0x000fe20003f4e000 */
[----:B------:R-:W-:Y:S01]  /*6520*/  FADD R67, R41, R60 ;  /* 0x0000003c29437221 */ /* 0x000fe20000000000 */
[----:B------:R-:W-:-:S03]  /*6530*/  F2FP.BF16.F32.PACK_AB R60, R60, R73 ;  /* 0x000000493c3c723e */ /* 0x000fc600000010ff */
[----:B------:R-:W1:Y:S01]  /*6540*/  MUFU.EX2 R47, R47 ;  /* 0x0000002f002f7308 */ /* 0x000e620000000800 */
[----:B-----5:R-:W-:Y:S01]  /*6550*/  @!P4 FMUL R58, R58, R58 ;  /* 0x0000003a3a3ac220 */ /* 0x020fe20000400000 */
[----:B------:R-:W-:Y:S01]  /*6560*/  FSETP.GEU.AND P4, PT, R68, -126, PT ;  /* 0xc2fc00004400780b */ /* 0x000fe20003f8e000 */
[----:B------:R-:W-:Y:S01]  /*6570*/  @!P3 FMUL R51, R51, 0.5 ;  /* 0x3f0000003333b820 */ /* 0x000fe20000400000 */
[----:B--2---:R-:W-:Y:S01]  /*6580*/  FADD R26, R32, R65 ;  /* 0x00000041201a7221 */ /* 0x004fe20000000000 */
[----:B------:R-:W-:-:S03]  /*6590*/  F2FP.BF16.F32.PACK_AB R32, R23, R32 ;  /* 0x000000201720723e */ /* 0x000fc600000010ff */
[----:B------:R-:W-:Y:S01]  /*65a0*/  @!P2 FMUL R59, R59, 0.5 ;  /* 0x3f0000003b3ba820 */ /* 0x000fe20000400000 */
[----:B---3--:R-:W-:Y:S01]  /*65b0*/  @!P5 FMUL R62, R62, R62 ;  /* 0x0000003e3e3ed220 */ /* 0x008fe20000400000 */
[----:B------:R-:W-:Y:S01]  /*65c0*/  FSETP.GEU.AND P5, PT, R55, -126, PT ;  /* 0xc2fc00003700780b */ /* 0x000fe20003fae000 */
[----:B------:R-:W2:Y:S04]  /*65d0*/  MUFU.EX2 R51, R51 ;  /* 0x0000003300337308 */ /* 0x000ea80000000800 */
[----:B------:R-:W-:Y:S01]  /*65e0*/  @!P4 FMUL R68, R68, 0.5 ;  /* 0x3f0000004444c820 */ /* 0x000fe20000400000 */
[----:B-1----:R-:W-:Y:S01]  /*65f0*/  @!P6 FMUL R47, R47, R47 ;  /* 0x0000002f2f2fe220 */ /* 0x002fe20000400000 */
[----:B------:R-:W-:Y:S02]  /*6600*/  FSETP.GEU.AND P6, PT, R70, -126, PT ;  /* 0xc2fc00004600780b */ /* 0x000fe40003fce000 */
[----:B------:R-:W1:Y:S02]  /*6610*/  MUFU.EX2 R66, R59 ;  /* 0x0000003b00427308 */ /* 0x000e640000000800 */
[----:B------:R-:W-:-:S02]  /*6620*/  F2FP.BF16.F32.PACK_AB R41, R47, R62 ;  /* 0x0000003e2f29723e */ /* 0x000fc400000010ff */
[----:B------:R-:W-:-:S04]  /*6630*/  @!P5 FMUL R55, R55, 0.5 ;  /* 0x3f0000003737d820 */ /* 0x000fc80000400000 */
[----:B------:R-:W3:Y:S01]  /*6640*/  MUFU.EX2 R68, R68 ;  /* 0x0000004400447308 */ /* 0x000ee20000000800 */
[----:B--2---:R-:W-:Y:S01]  /*6650*/  @!P3 FMUL R51, R51, R51 ;  /* 0x000000333333b220 */ /* 0x004fe20000400000 */
[----:B------:R-:W-:Y:S01]  /*6660*/  FSETP.GEU.AND P3, PT, R72, -126, PT ;  /* 0xc2fc00004800780b */ /* 0x000fe20003f6e000 */
[----:B------:R-:W-:-:S05]  /*6670*/  @!P6 FMUL R70, R70, 0.5 ;  /* 0x3f0000004646e820 */ /* 0x000fca0000400000 */
[----:B------:R-:W2:Y:S01]  /*6680*/  MUFU.EX2 R55, R55 ;  /* 0x0000003700377308 */ /* 0x000ea20000000800 */
[----:B-1----:R-:W-:Y:S01]  /*6690*/  @!P2 FMUL R66, R66, R66 ;  /* 0x000000424242a220 */ /* 0x002fe20000400000 */
[----:B------:R-:W-:-:S05]  /*66a0*/  FSETP.GEU.AND P2, PT, R71, -126, PT ;  /* 0xc2fc00004700780b */ /* 0x000fca0003f4e000 */
[----:B------:R-:W-:Y:S01]  /*66b0*/  @!P3 FMUL R72, R72, 0.5 ;  /* 0x3f0000004848b820 */ /* 0x000fe20000400000 */
[----:B------:R-:W1:Y:S01]  /*66c0*/  MUFU.EX2 R70, R70 ;  /* 0x0000004600467308 */ /* 0x000e620000000800 */
[----:B---3--:R-:W-:Y:S01]  /*66d0*/  @!P4 FMUL R68, R68, R68 ;  /* 0x000000444444c220 */ /* 0x008fe20000400000 */
[----:B------:R-:W-:-:S05]  /*66e0*/  FSETP.GEU.AND P4, PT, R63, -126, PT ;  /* 0xc2fc00003f00780b */ /* 0x000fca0003f8e000 */
[----:B------:R-:W-:Y:S01]  /*66f0*/  @!P2 FMUL R71, R71, 0.5 ;  /* 0x3f0000004747a820 */ /* 0x000fe20000400000 */
[----:B------:R-:W3:Y:S01]  /*6700*/  MUFU.EX2 R72, R72 ;  /* 0x0000004800487308 */ /* 0x000ee20000000800 */
[----:B--2---:R-:W-:Y:S01]  /*6710*/  @!P5 FMUL R55, R55, R55 ;  /* 0x000000373737d220 */ /* 0x004fe20000400000 */
[----:B------:R-:W-:-:S05]  /*6720*/  FSETP.GEU.AND P5, PT, R78, -126, PT ;  /* 0xc2fc00004e00780b */ /* 0x000fca0003fae000 */
[----:B------:R-:W-:Y:S01]  /*6730*/  @!P4 FMUL R63, R63, 0.5 ;  /* 0x3f0000003f3fc820 */ /* 0x000fe20000400000 */
[----:B------:R2:W4:Y:S01]  /*6740*/  MUFU.EX2 R59, R71 ;  /* 0x00000047003b7308 */ /* 0x0005220000000800 */
[----:B-1----:R-:W-:Y:S01]  /*6750*/  @!P6 FMUL R70, R70, R70 ;  /* 0x000000464646e220 */ /* 0x002fe20000400000 */
[----:B------:R-:W-:-:S05]  /*6760*/  FSETP.GEU.AND P6, PT, R81, -126, PT ;  /* 0xc2fc00005100780b */ /* 0x000fca0003fce000 */
[----:B------:R-:W-:Y:S01]  /*6770*/  @!P5 FMUL R78, R78, 0.5 ;  /* 0x3f0000004e4ed820 */ /* 0x000fe20000400000 */
[----:B------:R-:W1:Y:S01]  /*6780*/  MUFU.EX2 R63, R63 ;  /* 0x0000003f003f7308 */ /* 0x000e620000000800 */
[----:B---3--:R-:W-:Y:S01]  /*6790*/  @!P3 FMUL R72, R72, R72 ;  /* 0x000000484848b220 */ /* 0x008fe20000400000 */
[----:B------:R-:W-:Y:S01]  /*67a0*/  FSETP.GEU.AND P3, PT, R83, -126, PT ;  /* 0xc2fc00005300780b */ /* 0x000fe20003f6e000 */
[----:B--2---:R-:W-:Y:S01]  /*67b0*/  FADD R71, R7, R26 ;  /* 0x0000001a07477221 */ /* 0x004fe20000000000 */
[----:B------:R-:W-:Y:S01]  /*67c0*/  FADD R7, R11, R40 ;  /* 0x000000280b077221 */ /* 0x000fe20000000000 */
[----:B------:R-:W-:Y:S01]  /*67d0*/  FADD R26, R15, R44 ;  /* 0x0000002c0f1a7221 */ /* 0x000fe20000000000 */
[----:B------:R-:W-:Y:S01]  /*67e0*/  FADD R144, R33, R72 ;  /* 0x0000004821907221 */ /* 0x000fe20000000000 */
[----:B------:R-:W-:Y:S01]  /*67f0*/  @!P6 FMUL R81, R81, 0.5 ;  /* 0x3f0000005151e820 */ /* 0x000fe20000400000 */
[----:B------:R2:W3:Y:S01]  /*6800*/  MUFU.EX2 R82, R78 ;  /* 0x0000004e00527308 */ /* 0x0004e20000000800 */
[----:B------:R-:W-:Y:S01]  /*6810*/  FADD R75, R7, R74 ;  /* 0x0000004a074b7221 */ /* 0x000fe20000000000 */
[----:B----4-:R-:W-:Y:S01]  /*6820*/  @!P2 FMUL R59, R59, R59 ;  /* 0x0000003b3b3ba220 */ /* 0x010fe20000400000 */
[----:B------:R-:W-:Y:S01]  /*6830*/  FADD R7, R8, R53 ;  /* 0x0000003508077221 */ /* 0x000fe20000000000 */
[----:B------:R-:W-:Y:S01]  /*6840*/  FADD R74, R14, R77 ;  /* 0x0000004d0e4a7221 */ /* 0x000fe20000000000 */
[----:B------:R-:W-:Y:S01]  /*6850*/  FSETP.GEU.AND P2, PT, R85, -126, PT ;  /* 0xc2fc00005500780b */ /* 0x000fe20003f4e000 */
[----:B------:R-:W-:Y:S01]  /*6860*/  FADD R71, R71, R76 ;  /* 0x0000004c47477221 */ /* 0x000fe20000000000 */
[----:B------:R-:W-:Y:S01]  /*6870*/  @!P3 FMUL R83, R83, 0.5 ;  /* 0x3f0000005353b820 */ /* 0x000fe20000400000 */
[----:B------:R-:W4:Y:S01]  /*6880*/  MUFU.EX2 R84, R81 ;  /* 0x0000005100547308 */ /* 0x000f220000000800 */
[----:B-1----:R-:W-:Y:S01]  /*6890*/  @!P4 FMUL R63, R63, R63 ;  /* 0x0000003f3f3fc220 */ /* 0x002fe20000400000 */
[----:B------:R-:W-:Y:S01]  /*68a0*/  FSETP.GEU.AND P4, PT, R79, -126, PT ;  /* 0xc2fc00004f00780b */ /* 0x000fe20003f8e000 */
[----:B--2---:R-:W-:Y:S01]  /*68b0*/  FADD R78, R26, R67 ;  /* 0x000000431a4e7221 */ /* 0x004fe20000000000 */
[----:B------:R-:W-:Y:S01]  /*68c0*/  FADD R26, R12, R69 ;  /* 0x000000450c1a7221 */ /* 0x000fe20000000000 */
[----:B------:R-:W-:Y:S01]  /*68d0*/  FADD R80, R9, R74 ;  /* 0x0000004a09507221 */ /* 0x000fe20000000000 */
[----:B------:R-:W-:Y:S01]  /*68e0*/  FADD R9, R21, R48 ;  /* 0x0000003015097221 */ /* 0x000fe20000000000 */
[----:B------:R-:W-:Y:S01]  /*68f0*/  FADD R74, R45, R64 ;  /* 0x000000402d4a7221 */ /* 0x000fe20000000000 */
[----:B------:R-:W1:Y:S01]  /*6900*/  MUFU.EX2 R83, R83 ;  /* 0x0000005300537308 */ /* 0x000e620000000800 */
[----:B---3--:R-:W-:Y:S01]  /*6910*/  @!P5 FMUL R82, R82, R82 ;  /* 0x000000525252d220 */ /* 0x008fe20000400000 */
[----:B------:R-:W-:Y:S01]  /*6920*/  FSETP.GEU.AND P5, PT, R86, -126, PT ;  /* 0xc2fc00005600780b */ /* 0x000fe20003fae000 */
[----:B------:R-:W-:Y:S01]  /*6930*/  FADD R67, R7, R26 ;  /* 0x0000001a07437221 */ /* 0x000fe20000000000 */
[----:B------:R-:W-:Y:S01]  /*6940*/  FADD R7, R13, R22 ;  /* 0x000000160d077221 */ /* 0x000fe20000000000 */
[----:B------:R-:W-:Y:S01]  /*6950*/  FADD R26, R37, R56 ;  /* 0x00000038251a7221 */ /* 0x000fe20000000000 */
[----:B------:R-:W-:Y:S01]  /*6960*/  FADD R74, R9, R74 ;  /* 0x0000004a094a7221 */ /* 0x000fe20000000000 */
[----:B------:R-:W-:Y:S01]  /*6970*/  @!P4 FMUL R79, R79, 0.5 ;  /* 0x3f0000004f4fc820 */ /* 0x000fe20000400000 */
[----:B------:R-:W-:Y:S01]  /*6980*/  FADD R9, R25, R62 ;  /* 0x0000003e19097221 */ /* 0x000fe20000000000 */
[----:B----4-:R-:W-:Y:S01]  /*6990*/  @!P6 FMUL R84, R84, R84 ;  /* 0x000000545454e220 */ /* 0x010fe20000400000 */
[----:B------:R-:W-:Y:S01]  /*69a0*/  FSETP.GEU.AND P6, PT, R87, -126, PT ;  /* 0xc2fc00005700780b */ /* 0x000fe20003fce000 */
[----:B------:R-:W-:Y:S01]  /*69b0*/  FADD R7, R7, R26 ;  /* 0x0000001a07077221 */ /* 0x000fe20000000000 */
[----:B------:R-:W-:Y:S01]  /*69c0*/  FADD R81, R29, R68 ;  /* 0x000000441d517221 */ /* 0x000fe20000000000 */
[----:B------:R-:W2:Y:S01]  /*69d0*/  MUFU.EX2 R79, R79 ;  /* 0x0000004f004f7308 */ /* 0x000ea20000000800 */
[----:B------:R-:W-:Y:S01]  /*69e0*/  FADD R146, R39, R84 ;  /* 0x0000005427927221 */ /* 0x000fe20000000000 */
[----:B------:R-:W-:Y:S01]  /*69f0*/  @!P5 FMUL R86, R86, 0.5 ;  /* 0x3f0000005656d820 */ /* 0x000fe20000400000 */
[----:B------:R-:W-:Y:S01]  /*6a00*/  FADD R26, R30, R47 ;  /* 0x0000002f1e1a7221 */ /* 0x000fe20000000000 */
[----:B-1----:R-:W-:Y:S01]  /*6a10*/  @!P3 FMUL R83, R83, R83 ;  /* 0x000000535353b220 */ /* 0x002fe20000400000 */
[----:B------:R-:W-:Y:S01]  /*6a20*/  FSETP.GEU.AND P3, PT, R20, -126, PT ;  /* 0xc2fc00001400780b */ /* 0x000fe20003f6e000 */
[----:B------:R-:W-:Y:S01]  /*6a30*/  FADD R145, R46, R63 ;  /* 0x0000003f2e917221 */ /* 0x000fe20000000000 */
[----:B------:R-:W-:Y:S01]  /*6a40*/  @!P2 FMUL R85, R85, 0.5 ;  /* 0x3f0000005555a820 */ /* 0x000fe20000400000 */
[----:B------:R-:W1:Y:S01]  /*6a50*/  MUFU.EX2 R86, R86 ;  /* 0x0000005600567308 */ /* 0x000e620000000800 */
[----:B------:R-:W-:Y:S01]  /*6a60*/  FADD R147, R9, R144 ;  /* 0x0000009009937221 */ /* 0x000fe20000000000 */
[----:B------:R-:W-:Y:S01]  /*6a70*/  @!P6 FMUL R87, R87, 0.5 ;  /* 0x3f0000005757e820 */ /* 0x000fe20000400000 */
[----:B------:R-:W-:Y:S01]  /*6a80*/  FADD R150, R81, R146 ;  /* 0x0000009251967221 */ /* 0x000fe20000000000 */
[----:B------:R-:W-:Y:S01]  /*6a90*/  FADD R148, R26, R145 ;  /* 0x000000911a947221 */ /* 0x000fe20000000000 */
[----:B------:R-:W-:Y:S01]  /*6aa0*/  FADD R26, R38, R55 ;  /* 0x00000037261a7221 */ /* 0x000fe20000000000 */
[----:B------:R-:W-:Y:S01]  /*6ab0*/  FADD R81, R54, R83 ;  /* 0x0000005336517221 */ /* 0x000fe20000000000 */
[----:B------:R-:W-:Y:S01]  /*6ac0*/  FADD R9, R27, R66 ;  /* 0x000000421b097221 */ /* 0x000fe20000000000 */
[----:B------:R-:W3:Y:S01]  /*6ad0*/  MUFU.EX2 R87, R87 ;  /* 0x0000005700577308 */ /* 0x000ee20000000800 */
[----:B------:R-:W-:Y:S01]  /*6ae0*/  FADD R144, R35, R82 ;  /* 0x0000005223907221 */ /* 0x000fe20000000000 */
[----:B------:R-:W-:Y:S01]  /*6af0*/  @!P3 FMUL R20, R20, 0.5 ;  /* 0x3f0000001414b820 */ /* 0x000fe20000400000 */
[----:B--2---:R-:W-:Y:S01]  /*6b00*/  @!P4 FMUL R79, R79, R79 ;  /* 0x0000004f4f4fc220 */ /* 0x004fe20000400000 */
[----:B------:R-:W-:Y:S01]  /*6b10*/  FADD R151, R26, R81 ;  /* 0x000000511a977221 */ /* 0x000fe20000000000 */
[----:B------:R-:W-:Y:S01]  /*6b20*/  FADD R149, R9, R144 ;  /* 0x0000009009957221 */ /* 0x000fe20000000000 */
[----:B------:R-:W-:Y:S01]  /*6b30*/  FADD R26, R31, R70 ;  /* 0x000000461f1a7221 */ /* 0x000fe20000000000 */
[----:B------:R-:W-:Y:S01]  /*6b40*/  FADD R9, R34, R51 ;  /* 0x0000003322097221 */ /* 0x000fe20000000000 */
[----:B------:R-:W2:Y:S01]  /*6b50*/  MUFU.EX2 R85, R85 ;  /* 0x0000005500557308 */ /* 0x000ea20000000800 */
[----:B-1----:R-:W-:Y:S01]  /*6b60*/  @!P5 FMUL R86, R86, R86 ;  /* 0x000000565656d220 */ /* 0x002fe20000400000 */
[----:B------:R-:W-:Y:S01]  /*6b70*/  FADD R144, R50, R79 ;  /* 0x0000004f32907221 */ /* 0x000fe20000000000 */
[----:B------:R-:W-:Y:S01]  /*6b80*/  FADD R81, R42, R59 ;  /* 0x0000003b2a517221 */ /* 0x000fe20000000000 */
[----:B------:R-:W-:Y:S01]  /*6b90*/  FADD R147, R147, R150 ;  /* 0x0000009693937221 */ /* 0x000fe20000000000 */
[----:B------:R-:W-:Y:S01]  /*6ba0*/  FADD R145, R43, R86 ;  /* 0x000000562b917221 */ /* 0x000fe20000000000 */
        /* <DEDUP_REMOVED lines=14> */
[----:B------:R-:W-:Y:S01]  /*6c90*/  SHF.L.U32 R7, R18, 0x1f, RZ ;  /* 0x0000001f12077819 */ /* 0x000fe200000006ff */
[----:B------:R-:W-:Y:S01]  /*6ca0*/  FADD R9, R9, R146 ;  /* 0x0000009209097221 */ /* 0x000fe20000000000 */
[----:B--2---:R-:W-:Y:S01]  /*6cb0*/  @!P2 FMUL R85, R85, R85 ;  /* 0x000000555555a220 */ /* 0x004fe20000400000 */
[----:B------:R-:W-:Y:S01]  /*6cc0*/  FADD R71, R71, R74 ;  /* 0x0000004a47477221 */ /* 0x000fe20000000000 */
[----:B------:R-:W-:Y:S01]  /*6cd0*/  F2FP.BF16.F32.PACK_AB R27, R34, R27 ;  /* 0x0000001b221b723e */ /* 0x000fe200000010ff */
[----:B------:R-:W-:Y:S01]  /*6ce0*/  FADD R9, R148, R9 ;  /* 0x0000000994097221 */ /* 0x000fe20000000000 */
[----:B-1----:R-:W-:Y:S01]  /*6cf0*/  @!P3 FMUL R20, R20, R20 ;  /* 0x000000141414b220 */ /* 0x002fe20000400000 */
[----:B------:R1:W2:Y:S01]  /*6d00*/  SYNCS.PHASECHK.TRANS64.TRYWAIT P2, [UR6+0x2c200], R7 ;  /* 0x02c20007ff0075a7 */ /* 0x0002a20008040146 */
[----:B------:R-:W-:Y:S01]  /*6d10*/  F2FP.BF16.F32.PACK_AB R29, R38, R29 ;  /* 0x0000001d261d723e */ /* 0x000fe200000010ff */
[----:B------:R-:W-:Y:S01]  /*6d20*/  FADD R26, R26, R9 ;  /* 0x000000091a1a7221 */ /* 0x000fe20000000000 */
[----:B------:R-:W-:Y:S01]  /*6d30*/  F2FP.BF16.F32.PACK_AB R34, R37, R12 ;  /* 0x0000000c2522723e */ /* 0x000fe200000010ff */
[----:B------:R-:W-:Y:S01]  /*6d40*/  FFMA R3, R20, R3, R71 ;  /* 0x0000000314037223 */ /* 0x000fe20000000047 */
[----:B------:R-:W-:Y:S01]  /*6d50*/  F2FP.BF16.F32.PACK_AB R31, R42, R31 ;  /* 0x0000001f2a1f723e */ /* 0x000fe200000010ff */
[----:B------:R-:W-:Y:S01]  /*6d60*/  FFMA R0, R85, R0, R26 ;  /* 0x0000000055007223 */ /* 0x000fe2000000001a */
[----:B------:R-:W-:Y:S01]  /*6d70*/  F2FP.BF16.F32.PACK_AB R33, R46, R33 ;  /* 0x000000212e21723e */ /* 0x000fe200000010ff */
[-C--:B------:R-:W-:Y:S01]  /*6d80*/  FMUL R136, R136, R20.reuse ;  /* 0x0000001488887220 */ /* 0x080fe20000400000 */
[----:B------:R-:W-:Y:S01]  /*6d90*/  F2FP.BF16.F32.PACK_AB R37, R54, R39 ;  /* 0x000000273625723e */ /* 0x000fe200000010ff */
[----:B------:R-:W-:Y:S01]  /*6da0*/  FMUL R137, R137, R20 ;  /* 0x0000001489897220 */ /* 0x000fe20000400000 */
[----:B------:R-:W-:Y:S01]  /*6db0*/  F2FP.BF16.F32.PACK_AB R38, R45, R14 ;  /* 0x0000000e2d26723e */ /* 0x000fe200000010ff */
[-C--:B------:R-:W-:Y:S01]  /*6dc0*/  FMUL R140, R140, R20.reuse ;  /* 0x000000148c8c7220 */ /* 0x080fe20000400000 */
[----:B------:R-:W-:Y:S01]  /*6dd0*/  F2FP.BF16.F32.PACK_AB R25, R30, R25 ;  /* 0x000000191e19723e */ /* 0x000fe200000010ff */
[-C--:B------:R-:W-:Y:S01]  /*6de0*/  FMUL R141, R141, R20.reuse ;  /* 0x000000148d8d7220 */ /* 0x080fe20000400000 */
        /* <DEDUP_REMOVED lines=27> */
[----:B------:R-:W-:Y:S01]  /*6fa0*/  FMUL R93, R93, R20 ;  /* 0x000000145d5d7220 */ /* 0x000fe20000400000 */
        /* <DEDUP_REMOVED lines=39> */
[----:B------:R-:W-:Y:S01]  /*7220*/  F2FP.BF16.F32.PACK_AB R62, R64, R77 ;  /* 0x0000004d403e723e */ /* 0x000fe200000010ff */
[----:B-12---:R-:W-:Y:S06]  /*7230*/  @!P0 BRA `(.L_x_29) ;  /* 0x0000000000048947 */ /* 0x006fec0003800000 */
[----:B------:R-:W-:Y:S01]  /*7240*/  BPT.TRAP 0x1 ;  /* 0x000000040000795c */ /* 0x000fe20000300000 */
.L_x_29:
[----:B------:R-:W-:Y:S05]  /*7250*/  @P2 BRA `(.L_x_30) ;  /* 0x0000000000082947 */ /* 0x000fea0003800000 */
[----:B------:R-:W1:Y:S02]  /*7260*/  SYNCS.PHASECHK.TRANS64.TRYWAIT P2, [UR6+0x2c200], R7 ;  /* 0x02c20007ff0075a7 */ /* 0x000e640008040146 */
[----:B-1----:R-:W-:Y:S05]  /*7270*/  @!P2 BRA `(.L_x_31) ;  /* 0x0000005c0058a947 */ /* 0x002fea0003800000 */
.L_x_30:
        /* <DEDUP_REMOVED lines=8> */
[----:B------:R-:W-:Y:S01]  /*7300*/  HGMMA.64x16x16.F32.BF16 R136, R24, gdesc[UR4].tnspB, R136, gsb0 ;  /* 0x4020000418887df0 */ /* 0x000fe20008001888 */
[----:B------:R-:W-:Y:S01]  /*7310*/  UMOV UR6, UR14 ;  /* 0x0000000e00067c82 */ /* 0x000fe20008000000 */
[----:B------:R-:W-:Y:S01]  /*7320*/  UMOV UR7, 0xc0000010 ;  /* 0xc000001000077882 */ /* 0x000fe20000000000 */
[----:B------:R-:W-:-:S02]  /*7330*/  UIADD3 UR19, UR11, 0x400, URZ ;  /* 0x000004000b137890 */ /* 0x000fc4000fffe03f */
        /* <DEDUP_REMOVED lines=320> */
.L_x_32:
[----:B------:R-:W-:-:S04]  /*8740*/  ULEA UR6, UR35, UR32, 0x3 ;  /* 0x0000002023067291 */ /* 0x000fc8000f8e183f */
[----:B------:R-:W-:-:S04]  /*8750*/  UIADD3 UR6, UR6, 0x2c228, URZ ;  /* 0x0002c22806067890 */ /* 0x000fc8000fffe03f */
[----:B------:R-:W-:-:S09]  /*8760*/  UPRMT UR6, URZ, 0x654, UR6 ;  /* 0x000006543f067896 */ /* 0x000fd20008000006 */
[----:B------:R-:W-:Y:S01]  /*8770*/  SYNCS.ARRIVE.TRANS64.RED.A1T0 RZ, [UR6], RZ ;  /* 0x000000ffffff79a7 */ /* 0x000fe20008100406 */
[----:B------:R-:W-:Y:S05]  /*8780*/  @P1 BRA `(.L_x_33) ;  /* 0x0000000000041947 */ /* 0x000fea0003800000 */
[----:B------:R-:W-:Y:S01]  /*8790*/  BPT.TRAP 0x1 ;  /* 0x000000040000795c */ /* 0x000fe20000300000 */
.L_x_33:
[----:B------:R-:W-:-:S04]  /*87a0*/  UIADD3 UR35, UR35, 0x1, URZ ;  /* 0x0000000123237890 */ /* 0x000fc8000fffe03f */
[----:B------:R-:W-:-:S04]  /*87b0*/  UISETP.NE.AND UP0, UPT, UR35, 0x5, UPT ;  /* 0x000000052300788c */ /* 0x000fc8000bf05270 */
[----:B------:R-:W-:Y:S01]  /*87c0*/  USEL UR35, UR35, URZ, UP0 ;  /* 0x0000003f23237287 */ /* 0x000fe20008000000 */
[----:B------:R-:W-:Y:S11]  /*87d0*/  @!P0 BRA `(.L_x_34) ;  /* 0x0000000000048947 */ /* 0x000ff60003800000 */
[----:B------:R-:W-:Y:S01]  /*87e0*/  BPT.TRAP 0x1 ;  /* 0x000000040000795c */ /* 0x000fe20000300000 */
.L_x_34:
[----:B------:R-:W-:-:S04]  /*87f0*/  ULEA UR6, UR35, UR32, 0x3 ;  /* 0x0000002023067291 */ /* 0x000fc8000f8e183f */
[----:B------:R-:W-:-:S04]  /*8800*/  UIADD3 UR6, UR6, 0x2c228, URZ ;  /* 0x0002c22806067890 */ /* 0x000fc8000fffe03f */
[----:B------:R-:W-:-:S09]  /*8810*/  UPRMT UR6, URZ, 0x654, UR6 ;  /* 0x000006543f067896 */ /* 0x000fd20008000006 */
[----:B------:R-:W-:Y:S01]  /*8820*/  SYNCS.ARRIVE.TRANS64.RED.A1T0 RZ, [UR6], RZ ;  /* 0x000000ffffff79a7 */ /* 0x000fe20008100406 */
[----:B------:R-:W-:Y:S05]  /*8830*/  @P1 BRA `(.L_x_35) ;  /* 0x0000000000041947 */ /* 0x000fea0003800000 */
[----:B------:R-:W-:Y:S01]  /*8840*/  BPT.TRAP 0x1 ;  /* 0x000000040000795c */ /* 0x000fe20000300000 */
.L_x_35:
[----:B------:R-:W-:Y:S01]  /*8850*/  UIADD3 UR10, UR10, 0x1, URZ ;  /* 0x000000010a0a7890 */ /* 0x000fe2000fffe03f */
[C---:B------:R-:W-:Y:S01]  /*8860*/  ISETP.GT.AND P2, PT, R6.reuse, 0x2, PT ;  /* 0x000000020600780c */ /* 0x040fe20003f44270 */
[----:B------:R-:W-:Y:S01]  /*8870*/  UIADD3 UR35, UR35, 0x1, URZ ;  /* 0x0000000123237890 */ /* 0x000fe2000fffe03f */
[----:B------:R-:W-:Y:S01]  /*8880*/  IADD3 R6, R6, -0x1, RZ ;  /* 0xffffffff06067810 */ /* 0x000fe20007ffe0ff */
[----:B------:R-:W-:Y:S01]  /*8890*/  UISETP.NE.AND UP1, UPT, UR10, 0x5, UPT ;  /* 0x000000050a00788c */ /* 0x000fe2000bf25270 */
[----:B-1----:R-:W-:Y:S01]  /*88a0*/  MOV R7, R4 ;  /* 0x0000000400077202 */ /* 0x002fe20000000f00 */
[----:B------:R-:W-:Y:S01]  /*88b0*/  UISETP.NE.AND UP0, UPT, UR35, 0x5, UPT ;  /* 0x000000052300788c */ /* 0x000fe2000bf05270 */
[----:B------:R-:W-:Y:S01]  /*88c0*/  MOV R9, R5 ;  /* 0x0000000500097202 */ /* 0x000fe20000000f00 */
[----:B------:R-:W-:Y:S02]  /*88d0*/  USEL UR6, URZ, 0x1, UP1 ;  /* 0x000000013f067887 */ /* 0x000fe40008800000 */
[----:B------:R-:W-:-:S02]  /*88e0*/  USEL UR35, UR35, URZ, UP0 ;  /* 0x0000003f23237287 */ /* 0x000fc40008000000 */
[----:B------:R-:W-:Y:S02]  /*88f0*/  USEL UR52, UR10, URZ, UP1 ;  /* 0x0000003f0a347287 */ /* 0x000fe40008800000 */
[----:B------:R-:W-:Y:S01]  /*8900*/  LOP3.LUT R18, R18, UR6, RZ, 0x3c, !PT ;  /* 0x0000000612127c12 */ /* 0x000fe2000f8e3cff */
[----:B------:R-:W-:Y:S09]  /*8910*/  @P2 BRA `(.L_x_36) ;  /* 0xffffffc000a82947 */ /* 0x000ff2000383ffff */
.L_x_25:
[----:B------:R-:W-:-:S04]  /*8920*/  ULOP3.LUT UR4, UR45, 0x1, URZ, 0xfc, !UPT ;  /* 0x000000012d047892 */ /* 0x000fc8000f8efc3f */
[----:B------:R-:W-:-:S06]  /*8930*/  UISETP.NE.AND UP0, UPT, UR4, 0x3, UPT ;  /* 0x000000030400788c */ /* 0x000fcc000bf05270 */
[----:B------:R-:W-:-:S13]  /*8940*/  PLOP3.LUT P2, PT, PT, PT, UP0, 0x80, 0x0 ;  /* 0x000000000000781c */ /* 0x000fda0003f4f008 */
[----:B------:R-:W-:Y:S05]  /*8950*/  @!P2 BRA `(.L_x_37) ;  /* 0x000000000004a947 */ /* 0x000fea0003800000 */
[----:B------:R-:W-:Y:S01]  /*8960*/  BPT.TRAP 0x1 ;  /* 0x000000040000795c */ /* 0x000fe20000300000 */
.L_x_37:
[----:B------:R-:W-:Y:S02]  /*8970*/  UISETP.GT.U32.AND UP0, UPT, UR45, 0x1, UPT ;  /* 0x000000012d00788c */ /* 0x000fe4000bf04070 */
[----:B------:R-:W-:-:S04]  /*8980*/  ULEA UR4, UR39, UR32, 0x3 ;  /* 0x0000002027047291 */ /* 0x000fc8000f8e183f */
[----:B------:R-:W-:Y:S01]  /*8990*/  UIADD3 UR4, UR4, 0x2c260, URZ ;  /* 0x0002c26004047890 */ /* 0x000fe2000fffe03f */
[----:B------:R-:W-:-:S03]  /*89a0*/  PLOP3.LUT P2, PT, PT, PT, UP0, 0x80, 0x0 ;  /* 0x000000000000781c */ /* 0x000fc60003f4f008 */
[----:B------:R-:W-:-:S09]  /*89b0*/  UPRMT UR4, URZ, 0x654, UR4 ;  /* 0x000006543f047896 */ /* 0x000fd20008000004 */
[----:B------:R-:W-:Y:S01]  /*89c0*/  SYNCS.ARRIVE.TRANS64.RED.A1T0 RZ, [UR4], RZ ;  /* 0x000000ffffff79a7 */ /* 0x000fe20008100404 */
[----:B------:R-:W-:Y:S05]  /*89d0*/  @P2 BRA `(.L_x_38) ;  /* 0x0000000000042947 */ /* 0x000fea0003800000 */
[----:B------:R-:W-:Y:S01]  /*89e0*/  BPT.TRAP 0x1 ;  /* 0x000000040000795c */ /* 0x000fe20000300000 */
.L_x_38:
[----:B------:R-:W-:Y:S05]  /*89f0*/  @!P0 BRA `(.L_x_39) ;  /* 0x0000000000048947 */ /* 0x000fea0003800000 */
[----:B------:R-:W-:Y:S01]  /*8a00*/  BPT.TRAP 0x1 ;  /* 0x000000040000795c */ /* 0x000fe20000300000 */
.L_x_39:
[----:B------:R-:W-:-:S04]  /*8a10*/  ULEA UR32, UR35, UR32, 0x3 ;  /* 0x0000002023207291 */ /* 0x000fc8000f8e183f */
[----:B------:R-:W-:-:S04]  /*8a20*/  UIADD3 UR32, UR32, 0x2c228, URZ ;  /* 0x0002c22820207890 */ /* 0x000fc8000fffe03f */
[----:B------:R-:W-:-:S09]  /*8a30*/  UPRMT UR32, URZ, 0x654, UR32 ;  /* 0x000006543f207896 */ /* 0x000fd20008000020 */
[----:B------:R-:W-:Y:S01]  /*8a40*/  SYNCS.ARRIVE.TRANS64.RED.A1T0 RZ, [UR32], RZ ;  /* 0x000000ffffff79a7 */ /* 0x000fe20008100420 */
[----:B------:R-:W-:Y:S05]  /*8a50*/  @P1 BRA `(.L_x_40) ;  /* 0x0000000000041947 */ /* 0x000fea0003800000 */
[----:B------:R-:W-:Y:S01]  /*8a60*/  BPT.TRAP 0x1 ;  /* 0x000000040000795c */ /* 0x000fe20000300000 */
.L_x_40:
[----:B------:R-:W1:Y:S01]  /*8a70*/  SHFL.BFLY PT, R6, R3, 0x1, 0x1f ;  /* 0x0c201f0003067f89 */ /* 0x000e6200000e0000 */
[----:B------:R-:W-:Y:S01]  /*8a80*/  BSSY B0, `(.L_x_41) ;  /* 0x0000023000007945 */ /* 0x000fe20003800000 */
[----:B------:R-:W-:Y:S02]  /*8a90*/  MOV R10, 0x3f800000 ;  /* 0x3f800000000a7802 */ /* 0x000fe40000000f00 */
[----:B------:R-:W2:Y:S01]  /*8aa0*/  SHFL.BFLY PT, R7, R0, 0x1, 0x1f ;  /* 0x0c201f0000077f89 */ /* 0x000ea200000e0000 */
[----:B------:R-:W-:Y:S01]  /*8ab0*/  MOV R11, 0x7f800000 ;  /* 0x7f800000000b7802 */ /* 0x000fe20000000f00 */
[----:B-1----:R-:W-:Y:S01]  /*8ac0*/  FADD R6, R6, R3 ;  /* 0x0000000306067221 */ /* 0x002fe20000000000 */
[----:B--2---:R-:W-:-:S04]  /*8ad0*/  FADD R15, R7, R0 ;  /* 0x00000000070f7221 */ /* 0x004fc80000000000 */
[----:B------:R-:W1:Y:S01]  /*8ae0*/  SHFL.BFLY PT, R9, R6, 0x2, 0x1f ;  /* 0x0c401f0006097f89 */ /* 0x000e6200000e0000 */
[----:B------:R-:W-:-:S03]  /*8af0*/  MOV R7, 0x3f800000 ;  /* 0x3f80000000077802 */ /* 0x000fc60000000f00 */
[----:B------:R-:W2:Y:S01]  /*8b00*/  SHFL.BFLY PT, R20, R15, 0x2, 0x1f ;  /* 0x0c401f000f147f89 */ /* 0x000ea200000e0000 */
[C---:B-1----:R-:W-:Y:S01]  /*8b10*/  FSETP.NE.AND P0, PT, R6.reuse, -R9, PT ;  /* 0x800000090600720b */ /* 0x042fe20003f05000 */
[----:B------:R-:W-:Y:S01]  /*8b20*/  FADD R3, R6, R9 ;  /* 0x0000000906037221 */ /* 0x000fe20000000000 */
[----:B------:R-:W-:Y:S01]  /*8b30*/  MOV R9, 0x7f800000 ;  /* 0x7f80000000097802 */ /* 0x000fe20000000f00 */
[----:B--2---:R-:W-:-:S10]  /*8b40*/  FADD R8, R15, R20 ;  /* 0x000000140f087221 */ /* 0x004fd40000000000 */
[----:B------:R-:W-:Y:S05]  /*8b50*/  @!P0 BRA `(.L_x_42) ;  /* 0x0000000000548947 */ /* 0x000fea0003800000 */
[----:B------:R-:W-:Y:S01]  /*8b60*/  IADD3 R0, R3, 0x1800000, RZ ;  /* 0x0180000003007810 */ /* 0x000fe20007ffe0ff */
[----:B------:R-:W-:Y:S03]  /*8b70*/  BSSY B1, `(.L_x_43) ;  /* 0x000000c000017945 */ /* 0x000fe60003800000 */
[----:B------:R-:W-:-:S04]  /*8b80*/  LOP3.LUT R0, R0, 0x7f800000, RZ, 0xc0, !PT ;  /* 0x7f80000000007812 */ /* 0x000fc800078ec0ff */
[----:B------:R-:W-:-:S13]  /*8b90*/  ISETP.GT.U32.AND P0, PT, R0, 0x1ffffff, PT ;  /* 0x01ffffff0000780c */ /* 0x000fda0003f04070 */
[----:B------:R-:W-:Y:S05]  /*8ba0*/  @P0 BRA `(.L_x_44) ;  /* 0x0000000000100947 */ /* 0x000fea0003800000 */
[----:B------:R-:W-:-:S07]  /*8bb0*/  MOV R14, 0x8bd0 ;  /* 0x00008bd0000e7802 */ /* 0x000fce0000000f00 */
[----:B------:R-:W-:Y:S05]  /*8bc0*/  CALL.REL.NOINC `($__internal_0_$__cuda_sm20_rcp_rn_f32_slowpath) ;  /* 0x0000004800147944 */ /* 0x000fea0003c00000 */
[----:B------:R-:W-:Y:S01]  /*8bd0*/  MOV R7, R0 ;  /* 0x0000000000077202 */ /* 0x000fe20000000f00 */
[----:B------:R-:W-:Y:S06]  /*8be0*/  BRA `(.L_x_45) ;  /* 0x0000000000107947 */ /* 0x000fec0003800000 */
.L_x_44:
[----:B------:R-:W1:Y:S02]  /*8bf0*/  MUFU.RCP R0, R3 ;  /* 0x0000000300007308 */ /* 0x000e640000001000 */
[----:B-1----:R-:W-:-:S04]  /*8c00*/  FFMA R6, R3, R0, -1 ;  /* 0xbf80000003067423 */ /* 0x002fc80000000000 */
[----:B------:R-:W-:-:S04]  /*8c10*/  FADD.FTZ R7, -R6, -RZ ;  /* 0x800000ff06077221 */ /* 0x000fc80000010100 */
[----:B------:R-:W-:-:S07]  /*8c20*/  FFMA R7, R0, R7, R0 ;  /* 0x0000000700077223 */ /* 0x000fce0000000000 */
.L_x_45:
[----:B------:R-:W-:Y:S05]  /*8c30*/  BSYNC B1 ;  /* 0x0000000000017941 */ /* 0x000fea0003800000 */
.L_x_43:
[----:B------:R-:W-:Y:S01]  /*8c40*/  FSETP.GEU.AND P0, PT, |R3|, 1.175494350822287508e-38, PT ;  /* 0x008000000300780b */ /* 0x000fe20003f0e200 */
[----:B------:R-:W-:-:S12]  /*8c50*/  ULDC UR4, c[0x0][0x600] ;  /* 0x0001800000047ab9 */ /* 0x000fd80000000800 */
[----:B------:R-:W-:-:S04]  /*8c60*/  @!P0 FMUL R3, R3, 16777216 ;  /* 0x4b80000003038820 */ /* 0x000fc80000400000 */
[----:B------:R-:W1:Y:S02]  /*8c70*/  MUFU.LG2 R0, R3 ;  /* 0x0000000300007308 */ /* 0x000e640000000c00 */
[----:B-1----:R-:W-:-:S04]  /*8c80*/  @!P0 FADD R0, R0, -24 ;  /* 0xc1c0000000008421 */ /* 0x002fc80000000000 */
[----:B------:R-:W-:-:S04]  /*8c90*/  FMUL R11, R0, 0.69314718246459960938 ;  /* 0x3f317218000b7820 */ /* 0x000fc80000400000 */
[----:B------:R-:W-:-:S07]  /*8ca0*/  FFMA R11, R4, UR4, R11 ;  /* 0x00000004040b7c23 */ /* 0x000fce000800000b */
.L_x_42:
[----:B------:R-:W-:Y:S05]  /*8cb0*/  BSYNC B0 ;  /* 0x0000000000007941 */ /* 0x000fea0003800000 */
.L_x_41:
[----:B------:R-:W-:Y:S01]  /*8cc0*/  FSETP.NE.AND P0, PT, R15, -R20, PT ;  /* 0x800000140f00720b */ /* 0x000fe20003f05000 */
[----:B------:R-:W-:Y:S01]  /*8cd0*/  ULDC UR4, c[0x0][0x608] ;  /* 0x0001820000047ab9 */ /* 0x000fe20000000800 */
[----:B------:R-:W-:Y:S01]  /*8ce0*/  BSSY B0, `(.L_x_46) ;  /* 0x0000035000007945 */ /* 0x000fe20003800000 */
[----:B------:R-:W-:-:S04]  /*8cf0*/  FMUL R7, R7, UR4 ;  /* 0x0000000407077c20 */ /* 0x000fc80008400000 */
        /* <DEDUP_REMOVED lines=28> */
[----:B------:R-:W-:Y:S06]  /*8ec0*/  @!P0 BRA `(.L_x_47) ;  /* 0x0000000000588947 */ /* 0x000fec0003800000 */
[----:B------:R-:W-:Y:S01]  /*8ed0*/  IADD3 R0, R8, 0x1800000, RZ ;  /* 0x0180000008007810 */ /* 0x000fe20007ffe0ff */
[----:B------:R-:W-:Y:S03]  /*8ee0*/  BSSY B1, `(.L_x_48) ;  /* 0x000000d000017945 */ /* 0x000fe60003800000 */
[----:B------:R-:W-:-:S04]  /*8ef0*/  LOP3.LUT R0, R0, 0x7f800000, RZ, 0xc0, !PT ;  /* 0x7f80000000007812 */ /* 0x000fc800078ec0ff */
[----:B------:R-:W-:-:S13]  /*8f00*/  ISETP.GT.U32.AND P0, PT, R0, 0x1ffffff, PT ;  /* 0x01ffffff0000780c */ /* 0x000fda0003f04070 */
[----:B------:R-:W-:Y:S05]  /*8f10*/  @P0 BRA `(.L_x_49) ;  /* 0x0000000000140947 */ /* 0x000fea0003800000 */
[----:B------:R-:W-:Y:S02]  /*8f20*/  MOV R3, R8 ;  /* 0x0000000800037202 */ /* 0x000fe40000000f00 */
[----:B------:R-:W-:-:S07]  /*8f30*/  MOV R14, 0x8f50 ;  /* 0x00008f50000e7802 */ /* 0x000fce0000000f00 */
[----:B------:R-:W-:Y:S05]  /*8f40*/  CALL.REL.NOINC `($__internal_0_$__cuda_sm20_rcp_rn_f32_slowpath) ;  /* 0x0000004400347944 */ /* 0x000fea0003c00000 */
[----:B------:R-:W-:Y:S01]  /*8f50*/  MOV R10, R0 ;  /* 0x00000000000a7202 */ /* 0x000fe20000000f00 */
[----:B------:R-:W-:Y:S06]  /*8f60*/  BRA `(.L_x_50) ;  /* 0x0000000000107947 */ /* 0x000fec0003800000 */
.L_x_49:
[----:B------:R-:W1:Y:S02]  /*8f70*/  MUFU.RCP R3, R8 ;  /* 0x0000000800037308 */ /* 0x000e640000001000 */
[----:B-1----:R-:W-:-:S04]  /*8f80*/  FFMA R0, R8, R3, -1 ;  /* 0xbf80000008007423 */ /* 0x002fc80000000003 */
[----:B------:R-:W-:-:S04]  /*8f90*/  FADD.FTZ R0, -R0, -RZ ;  /* 0x800000ff00007221 */ /* 0x000fc80000010100 */
[----:B------:R-:W-:-:S07]  /*8fa0*/  FFMA R10, R3, R0, R3 ;  /* 0x00000000030a7223 */ /* 0x000fce0000000003 */
.L_x_50:
[----:B------:R-:W-:Y:S05]  /*8fb0*/  BSYNC B1 ;  /* 0x0000000000017941 */ /* 0x000fea0003800000 */
.L_x_48:
[----:B------:R-:W-:Y:S01]  /*8fc0*/  FSETP.GEU.AND P0, PT, |R8|, 1.175494350822287508e-38, PT ;  /* 0x008000000800780b */ /* 0x000fe20003f0e200 */
[----:B------:R-:W-:-:S12]  /*8fd0*/  ULDC UR4, c[0x0][0x600] ;  /* 0x0001800000047ab9 */ /* 0x000fd80000000800 */
[----:B------:R-:W-:-:S04]  /*8fe0*/  @!P0 FMUL R8, R8, 16777216 ;  /* 0x4b80000008088820 */ /* 0x000fc80000400000 */
[----:B------:R-:W1:Y:S02]  /*8ff0*/  MUFU.LG2 R0, R8 ;  /* 0x0000000800007308 */ /* 0x000e640000000c00 */
[----:B-1----:R-:W-:-:S04]  /*9000*/  @!P0 FADD R0, R0, -24 ;  /* 0xc1c0000000008421 */ /* 0x002fc80000000000 */
[----:B------:R-:W-:-:S04]  /*9010*/  FMUL R0, R0, 0.69314718246459960938 ;  /* 0x3f31721800007820 */ /* 0x000fc80000400000 */
[----:B------:R-:W-:-:S07]  /*9020*/  FFMA R9, R5, UR4, R0 ;  /* 0x0000000405097c23 */ /* 0x000fce0008000000 */
.L_x_47:
[----:B------:R-:W-:Y:S05]  /*9030*/  BSYNC B0 ;  /* 0x0000000000007941 */ /* 0x000fea0003800000 */
.L_x_46:
[----:B------:R-:W1:Y:S01]  /*9040*/  S2UR UR5, SR_CgaCtaId ;  /* 0x00000000000579c3 */ /* 0x000e620000008800 */
[----:B------:R-:W-:Y:S01]  /*9050*/  UMOV UR4, 0x400 ;  /* 0x0000040000047882 */ /* 0x000fe20000000000 */
[----:B------:R-:W-:Y:S01]  /*9060*/  SHF.L.U32 R0, R19, 0x1f, RZ ;  /* 0x0000001f13007819 */ /* 0x000fe200000006ff */
[----:B------:R-:W-:Y:S01]  /*9070*/  UISETP.NE.AND UP0, UPT, UR47, 0x1, UPT ;  /* 0x000000012f00788c */ /* 0x000fe2000bf05270 */
[----:B------:R-:W-:Y:S01]  /*9080*/  LOP3.LUT P0, R22, R2, 0x3, RZ, 0xc0, !PT ;  /* 0x0000000302167812 */ /* 0x000fe2000780c0ff */
[----:B------:R-:W-:-:S09]  /*9090*/  UISETP.NE.AND UP1, UPT, UR47, 0x2, UPT ;  /* 0x000000022f00788c */ /* 0x000fd2000bf25270 */
[----:B------:R-:W-:Y:S02]  /*90a0*/  @!UP0 ULOP3.LUT UP2, URZ, UR39, 0x2, URZ, 0xc0, !UPT ;  /* 0x00000002273f8892 */ /* 0x000fe4000f84c03f */
[----:B------:R-:W-:-:S04]  /*90b0*/  @!UP0 ULOP3.LUT UR39, UR39, 0x1, URZ, 0xc0, !UPT ;  /* 0x0000000127278892 */ /* 0x000fc8000f8ec03f */
[----:B------:R-:W-:Y:S02]  /*90c0*/  @!UP1 UIADD3 UR6, UR39, 0x1, URZ ;  /* 0x0000000127069890 */ /* 0x000fe4000fffe03f */
[----:B------:R-:W-:Y:S02]  /*90d0*/  @!UP1 ULOP3.LUT UR39, UR39, 0x1, URZ, 0xc, !UPT ;  /* 0x0000000127279892 */ /* 0x000fe4000f8e0c3f */
[----:B-1----:R-:W-:-:S03]  /*90e0*/  ULEA UR4, UR5, UR4, 0x18 ;  /* 0x0000000405047291 */ /* 0x002fc6000f8ec03f */
[----:B------:R-:W-:Y:S01]  /*90f0*/  ULDC UR5, c[0x0][0x608] ;  /* 0x0001820000057ab9 */ /* 0x000fe20000000800 */
[----:B------:R-:W-:Y:S01]  /*9100*/  ULEA UR4, UR47, UR4, 0x3 ;  /* 0x000000042f047291 */ /* 0x000fe2000f8e183f */
[----:B------:R-:W-:Y:S01]  /*9110*/  FMUL R10, R10, UR5 ;  /* 0x000000050a0a7c20 */ /* 0x000fe20008400000 */
[----:B------:R-:W-:Y:S02]  /*9120*/  @!UP0 USEL UR5, URZ, 0x1, UP2 ;  /* 0x000000013f058887 */ /* 0x000fe40009000000 */
[----:B------:R-:W-:Y:S01]  /*9130*/  @!UP1 UISETP.GT.U32.AND UP2, UPT, UR6, 0x1, UPT ;  /* 0x000000010600988c */ /* 0x000fe2000bf44070 */
[-C--:B------:R-:W-:Y:S01]  /*9140*/  FMUL R138, R138, R10.reuse ;  /* 0x0000000a8a8a7220 */ /* 0x080fe20000400000 */
[----:B------:R-:W-:Y:S01]  /*9150*/  @!UP0 ULOP3.LUT UR38, UR38, UR5, URZ, 0x3c, !UPT ;  /* 0x0000000526268292 */ /* 0x000fe2000f8e3c3f */
[-C--:B------:R-:W-:Y:S01]  /*9160*/  FMUL R139, R139, R10.reuse ;  /* 0x0000000a8b8b7220 */ /* 0x080fe20000400000 */
[----:B------:R-:W-:Y:S01]  /*9170*/  @!UP1 USEL UR5, URZ, 0x1, !UP2 ;  /* 0x000000013f059887 */ /* 0x000fe2000d000000 */
[----:B------:R-:W1:Y:S01]  /*9180*/  SYNCS.PHASECHK.TRANS64.TRYWAIT P1, [UR4+0x2c298], R0 ;  /* 0x02c29800ff0075a7 */ /* 0x000e620008020144 */
[-C--:B------:R-:W-:Y:S01]  /*9190*/  FMUL R142, R142, R10.reuse ;  /* 0x0000000a8e8e7220 */ /* 0x080fe20000400000 */
[-C--:B------:R-:W-:Y:S01]  /*91a0*/  FMUL R143, R143, R10.reuse ;  /* 0x0000000a8f8f7220 */ /* 0x080fe20000400000 */
[----:B------:R-:W-:Y:S01]  /*91b0*/  @!UP1 ULOP3.LUT UR38, UR38, UR5, URZ, 0x3c, !UPT ;  /* 0x0000000526269292 */ /* 0x000fe2000f8e3c3f */
        /* <DEDUP_REMOVED lines=12> */
[----:B-1----:R-:W-:Y:S06]  /*9280*/  @!P1 BRA `(.L_x_51) ;  /* 0x0000003c006c9947 */ /* 0x002fec0003800000 */
.L_x_124:
[----:B------:R-:W-:Y:S01]  /*9290*/  USHF.L.U32 UR42, UR42, 0x6, URZ ;  /* 0x000000062a2a7899 */ /* 0x000fe2000800063f */
[----:B------:R-:W-:Y:S04]  /*92a0*/  BSSY B0, `(.L_x_52) ;  /* 0x000001a000007945 */ /* 0x000fe80003800000 */
[----:B------:R-:W-:Y:S07]  /*92b0*/  @P0 BRA `(.L_x_53) ;  /* 0x0000000000600947 */ /* 0x000fee0003800000 */
[----:B------:R-:W2:Y:S01]  /*92c0*/  LDC R4, c[0x0][0xa10] ;  /* 0x00028400ff047b82 */ /* 0x000ea20000000800 */
[----:B-1----:R-:W-:Y:S01]  /*92d0*/  LOP3.LUT R0, R2, 0x60, RZ, 0xc0, !PT ;  /* 0x0000006002007812 */ /* 0x002fe200078ec0ff */
[----:B------:R-:W-:Y:S01]  /*92e0*/  ULDC UR4, c[0x0][0x288] ;  /* 0x0000a20000047ab9 */ /* 0x000fe20000000800 */
[----:B------:R-:W-:Y:S02]  /*92f0*/  SHF.R.U32.HI R3, RZ, 0x2, R2 ;  /* 0x00000002ff037819 */ /* 0x000fe40000011602 */
[----:B------:R-:W-:Y:S02]  /*9300*/  SHF.R.U32.HI R0, RZ, 0x5, R0 ;  /* 0x00000005ff007819 */ /* 0x000fe40000011600 */
[----:B------:R-:W-:Y:S01]  /*9310*/  IADD3 R5, RZ, -UR36, RZ ;  /* 0x80000024ff057c10 */ /* 0x000fe2000fffe0ff */
[----:B------:R-:W1:Y:S01]  /*9320*/  LDC.64 R6, c[0x0][0x688] ;  /* 0x0001a200ff067b82 */ /* 0x000e620000000a00 */
[----:B------:R-:W-:Y:S02]  /*9330*/  LOP3.LUT R3, R3, 0x7, RZ, 0xc0, !PT ;  /* 0x0000000703037812 */ /* 0x000fe400078ec0ff */
[----:B------:R-:W-:-:S04]  /*9340*/  SHF.L.U32 R0, R0, 0x4, RZ ;  /* 0x0000000400007819 */ /* 0x000fc800000006ff */
[----:B------:R-:W-:Y:S01]  /*9350*/  LOP3.LUT R3, R0, 0xfffffff0, R3, 0xe2, !PT ;  /* 0xfffffff000037812 */ /* 0x000fe200078ee203 */
[----:B--2---:R-:W-:-:S04]  /*9360*/  IMAD R5, R4, R5, UR37 ;  /* 0x0000002504057e24 */ /* 0x004fc8000f8e0205 */
[----:B-1----:R-:W-:Y:S01]  /*9370*/  IMAD R0, R5, R6, UR42 ;  /* 0x0000002a05007e24 */ /* 0x002fe2000f8e0206 */
[----:B------:R-:W-:-:S03]  /*9380*/  IADD3 R5, R3, UR42, RZ ;  /* 0x0000002a03057c10 */ /* 0x000fc6000fffe0ff */
[----:B------:R-:W-:Y:S01]  /*9390*/  IMAD R0, R7, UR44, R0 ;  /* 0x0000002c07007c24 */ /* 0x000fe2000f8e0200 */
[C---:B------:R-:W-:Y:S02]  /*93a0*/  IADD3 R4, R5.reuse, 0x8, RZ ;  /* 0x0000000805047810 */ /* 0x040fe40007ffe0ff */
[----:B------:R-:W-:Y:S02]  /*93b0*/  ISETP.GE.U32.AND P0, PT, R5, UR4, PT ;  /* 0x0000000405007c0c */ /* 0x000fe4000bf06070 */
[----:B------:R-:W-:Y:S02]  /*93c0*/  IADD3 R3, P2, R3, R0, RZ ;  /* 0x0000000003037210 */ /* 0x000fe40007f5e0ff */
[----:B------:R-:W-:Y:S01]  /*93d0*/  ISETP.GE.U32.AND P1, PT, R4, UR4, PT ;  /* 0x0000000404007c0c */ /* 0x000fe2000bf26070 */
[----:B------:R-:W-:Y:S01]  /*93e0*/  ULDC.64 UR4, c[0x0][0x680] ;  /* 0x0001a00000047ab9 */ /* 0x000fe20000000a00 */
[----:B------:R-:W-:Y:S02]  /*93f0*/  LEA.HI.X.SX32 R0, R0, RZ, 0x1, P2 ;  /* 0x000000ff00007211 */ /* 0x000fe400010f0eff */
[----:B------:R-:W-:-:S04]  /*9400*/  LEA R4, P2, R3, UR4, 0x2 ;  /* 0x0000000403047c11 */ /* 0x000fc8000f8410ff */
[----:B------:R-:W-:-:S05]  /*9410*/  LEA.HI.X R5, R3, UR5, R0, 0x2, P2 ;  /* 0x0000000503057c11 */ /* 0x000fca00090f1400 */
[----:B------:R2:W-:Y:S04]  /*9420*/  @!P0 STG.E desc[UR50][R4.64], R11 ;  /* 0x0000000b04008986 */ /* 0x0005e8000c101932 */
[----:B------:R2:W-:Y:S02]  /*9430*/  @!P1 STG.E desc[UR50][R4.64+0x20], R9 ;  /* 0x0000200904009986 */ /* 0x0005e4000c101932 */
.L_x_53:
[----:B------:R-:W-:Y:S05]  /*9440*/  BSYNC B0 ;  /* 0x0000000000007941 */ /* 0x000fea0003800000 */
.L_x_52:
[----:B------:R-:W-:Y:S01]  /*9450*/  ULDC.64 UR4, c[0x0][0x730] ;  /* 0x0001cc0000047ab9 */ /* 0x000fe20000000a00 */
[-C--:B------:R-:W-:Y:S01]  /*9460*/  FMUL R31, R106, R10.reuse ;  /* 0x0000000a6a1f7220 */ /* 0x080fe20000400000 */
[----:B------:R-:W-:Y:S01]  /*9470*/  ISETP.NE.U32.AND P0, PT, RZ, UR4, PT ;  /* 0x00000004ff007c0c */ /* 0x000fe2000bf05070 */
[-C--:B------:R-:W-:Y:S01]  /*9480*/  FMUL R30, R107, R10.reuse ;  /* 0x0000000a6b1e7220 */ /* 0x080fe20000400000 */
[-C--:B------:R-:W-:Y:S01]  /*9490*/  FMUL R33, R110, R10.reuse ;  /* 0x0000000a6e217220 */ /* 0x080fe20000400000 */
[-C--:B------:R-:W-:Y:S01]  /*94a0*/  FMUL R32, R111, R10.reuse ;  /* 0x0000000a6f207220 */ /* 0x080fe20000400000 */
[----:B------:R-:W-:Y:S01]  /*94b0*/  ISETP.NE.AND.EX P0, PT, RZ, UR5, PT, P0 ;  /* 0x00000005ff007c0c */ /* 0x000fe2000bf05300 */
[-C--:B------:R-:W-:Y:S01]  /*94c0*/  FMUL R35, R98, R10.reuse ;  /* 0x0000000a62237220 */ /* 0x080fe20000400000 */
[-C--:B------:R-:W-:Y:S01]  /*94d0*/  FMUL R34, R99, R10.reuse ;  /* 0x0000000a63227220 */ /* 0x080fe20000400000 */
[-C--:B------:R-:W-:Y:S01]  /*94e0*/  FMUL R37, R102, R10.reuse ;  /* 0x0000000a66257220 */ /* 0x080fe20000400000 */
[-C--:B------:R-:W-:Y:S01]  /*94f0*/  FMUL R36, R103, R10.reuse ;  /* 0x0000000a67247220 */ /* 0x080fe20000400000 */
[-C--:B------:R-:W-:Y:S01]  /*9500*/  FMUL R39, R90, R10.reuse ;  /* 0x0000000a5a277220 */ /* 0x080fe20000400000 */
[-C--:B------:R-:W-:Y:S01]  /*9510*/  FMUL R38, R91, R10.reuse ;  /* 0x0000000a5b267220 */ /* 0x080fe20000400000 */
[-C--:B------:R-:W-:Y:S01]  /*9520*/  FMUL R41, R94, R10.reuse ;  /* 0x0000000a5e297220 */ /* 0x080fe20000400000 */
[----:B------:R-:W-:-:S05]  /*9530*/  FMUL R40, R95, R10 ;  /* 0x0000000a5f287220 */ /* 0x000fca0000400000 */
[----:B------:R-:W-:Y:S05]  /*9540*/  @P0 BRA `(.L_x_54) ;  /* 0x0000000000240947 */ /* 0x000fea0003800000 */
[----:B------:R-:W-:Y:S02]  /*9550*/  ULDC.64 UR4, c[0x0][0x728] ;  /* 0x0001ca0000047ab9 */ /* 0x000fe40000000a00 */
[----:B------:R-:W-:-:S04]  /*9560*/  ISETP.NE.U32.AND P0, PT, RZ, UR4, PT ;  /* 0x00000004ff007c0c */ /* 0x000fc8000bf05070 */
[----:B------:R-:W-:-:S13]  /*9570*/  ISETP.NE.AND.EX P0, PT, RZ, UR5, PT, P0 ;  /* 0x00000005ff007c0c */ /* 0x000fda000bf05300 */
[----:B------:R-:W-:Y:S05]  /*9580*/  @!P0 BRA `(.L_x_55) ;  /* 0x00000000000c8947 */ /* 0x000fea0003800000 */
[----:B--2---:R-:W2:Y:S02]  /*9590*/  LDC.64 R4, c[0x0][0x728] ;  /* 0x0001ca00ff047b82 */ /* 0x004ea40000000a00 */
[----:B--2---:R3:W5:Y:S01]  /*95a0*/  LDG.E R16, desc[UR50][R4.64] ;  /* 0x0000003204107981 */ /* 0x004762000c1e1900 */
[----:B------:R-:W-:Y:S05]  /*95b0*/  BRA `(.L_x_54) ;  /* 0x0000000000087947 */ /* 0x000fea0003800000 */
.L_x_55:
[----:B------:R-:W-:Y:S02]  /*95c0*/  ULDC UR4, c[0x0][0x720] ;  /* 0x0001c80000047ab9 */ /* 0x000fe40000000800 */
[----:B------:R-:W-:-:S07]  /*95d0*/  MOV R16, UR4 ;  /* 0x0000000400107c02 */ /* 0x000fce0008000f00 */
.L_x_54:
[----:B-1----:R-:W-:-:S04]  /*95e0*/  MOV R0, RZ ;  /* 0x000000ff00007202 */ /* 0x002fc80000000f00 */
[----:B------:R-:W-:-:S13]  /*95f0*/  LOP3.LUT P0, RZ, R0, 0x9f, RZ, 0xc0, !PT ;  /* 0x0000009f00ff7812 */ /* 0x000fda000780c0ff */
[----:B------:R-:W-:Y:S05]  /*9600*/  @!P0 BRA `(.L_x_56) ;  /* 0x0000000000408947 */ /* 0x000fea0003800000 */
[----:B------:R-:W-:Y:S01]  /*9610*/  MOV R0, 0x0 ;  /* 0x0000000000007802 */ /* 0x000fe20000000f00 */
[----:B------:R-:W-:Y:S01]  /*9620*/  ULDC.64 UR4, c[0x4][0x70] ;  /* 0x01001c0000047ab9 */ /* 0x000fe20000000a00 */
[----:B------:R-:W-:Y:S01]  /*9630*/  ULDC.64 UR6, c[0x4][0x8] ;  /* 0x0100020000067ab9 */ /* 0x000fe20000000a00 */
[----:B--23--:R-:W-:Y:S01]  /*9640*/  MOV R4, UR4 ;  /* 0x0000000400047c02 */ /* 0x00cfe20008000f00 */
[----:B------:R1:W2:Y:S01]  /*9650*/  LDC.64 R14, c[0x4][R0] ;  /* 0x01000000000e7b82 */ /* 0x0002a20000000a00 */
[----:B------:R-:W-:Y:S01]  /*9660*/  MOV R5, UR5 ;  /* 0x0000000500057c02 */ /* 0x000fe20008000f00 */
[----:B------:R-:W-:Y:S01]  /*9670*/  ULDC.64 UR4, c[0x4][0x78] ;  /* 0x01001e0000047ab9 */ /* 0x000fe20000000a00 */
[----:B------:R-:W-:Y:S02]  /*9680*/  MOV R10, UR6 ;  /* 0x00000006000a7c02 */ /* 0x000fe40008000f00 */
[----:B------:R-:W-:Y:S02]  /*9690*/  MOV R6, UR4 ;  /* 0x0000000400067c02 */ /* 0x000fe40008000f00 */
[----:B------:R-:W-:-:S02]  /*96a0*/  MOV R7, UR5 ;  /* 0x0000000500077c02 */ /* 0x000fc40008000f00 */
[----:B------:R-:W-:Y:S02]  /*96b0*/  MOV R11, UR7 ;  /* 0x00000007000b7c02 */ /* 0x000fe40008000f00 */
[----:B------:R-:W-:Y:S02]  /*96c0*/  MOV R8, 0x70 ;  /* 0x0000007000087802 */ /* 0x000fe40000000f00 */
[----:B------:R-:W-:Y:S02]  /*96d0*/  MOV R12, 0x1 ;  /* 0x00000001000c7802 */ /* 0x000fe40000000f00 */
[----:B-1----:R-:W-:-:S07]  /*96e0*/  MOV R13, RZ ;  /* 0x000000ff000d7202 */ /* 0x002fce0000000f00 */
[----:B------:R-:W-:-:S07]  /*96f0*/  LEPC R20, `(.L_x_56) ;  /* 0x000000001014794e */ /* 0x000fce0000000000 */
[----:B--2--5:R-:W-:Y:S05]  /*9700*/  CALL.ABS.NOINC R14 ;  /* 0x000000000e007343 */ /* 0x024fea0003c00000 */
.L_x_56:
[----:B------:R-:W1:Y:S01]  /*9710*/  S2R R3, SR_CgaCtaId ;  /* 0x0000000000037919 */ /* 0x000e620000008800 */
[----:B------:R-:W-:Y:S02]  /*9720*/  MOV R0, 0x400 ;  /* 0x0000040000007802 */ /* 0x000fe40000000f00 */
[----:B------:R-:W-:Y:S02]  /*9730*/  MOV R23, UR47 ;  /* 0x0000002f00177c02 */ /* 0x000fe40008000f00 */
[----:B-1----:R-:W-:-:S05]  /*9740*/  LEA R0, R3, R0, 0x18 ;  /* 0x0000000003007211 */ /* 0x002fca00078ec0ff */
[----:B------:R-:W-:-:S05]  /*9750*/  IMAD R23, R23, 0x1100, R0 ;  /* 0x0000110017177824 */ /* 0x000fca00078e0200 */
[----:B------:R-:W-:-:S04]  /*9760*/  IADD3 R24, R23, 0x28f00, RZ ;  /* 0x00028f0017187810 */ /* 0x000fc80007ffe0ff */
        /* <DEDUP_REMOVED lines=18> */
.L_x_57:
[C---:B------:R-:W-:Y:S01]  /*9890*/  SHF.L.U32 R0, R2.reuse, 0x3, RZ ;  /* 0x0000000302007819 */ /* 0x040fe200000006ff */
[----:B------:R-:W-:Y:S01]  /*98a0*/  ULDC.64 UR4, c[0x0][0x730] ;  /* 0x0001cc0000047ab9 */ /* 0x000fe20000000a00 */
[----:B--23--:R-:W-:Y:S02]  /*98b0*/  SHF.L.U32 R4, R2, 0x4, RZ ;  /* 0x0000000402047819 */ /* 0x00cfe400000006ff */
[----:B------:R-:W-:Y:S02]  /*98c0*/  LOP3.LUT R3, R0, 0x300, RZ, 0xc0, !PT ;  /* 0x0000030000037812 */ /* 0x000fe400078ec0ff */
[----:B------:R-:W-:Y:S01]  /*98d0*/  ISETP.NE.U32.AND P0, PT, RZ, UR4, PT ;  /* 0x00000004ff007c0c */ /* 0x000fe2000bf05070 */
[----:B------:R-:W-:Y:S01]  /*98e0*/  ULDC UR4, c[0x0][0x720] ;  /* 0x0001c80000047ab9 */ /* 0x000fe20000000800 */
[----:B------:R-:W-:Y:S02]  /*98f0*/  LOP3.LUT R0, R2, 0x7f, RZ, 0xc0, !PT ;  /* 0x0000007f02007812 */ /* 0x000fe400078ec0ff */
[----:B------:R-:W-:-:S02]  /*9900*/  ISETP.NE.AND.EX P0, PT, RZ, UR5, PT, P0 ;  /* 0x00000005ff007c0c */ /* 0x000fc4000bf05300 */
[----:B------:R-:W-:Y:S02]  /*9910*/  SHF.R.U32.HI R6, RZ, 0x1, R2 ;  /* 0x00000001ff067819 */ /* 0x000fe40000011602 */
[----:B------:R-:W-:Y:S02]  /*9920*/  LOP3.LUT R5, R4, 0x40, RZ, 0xc0, !PT ;  /* 0x0000004004057812 */ /* 0x000fe400078ec0ff */
[----:B------:R-:W-:Y:S02]  /*9930*/  IADD3 R0, R0, 0x1f, RZ ;  /* 0x0000001f00007810 */ /* 0x000fe40007ffe0ff */
[----:B-----5:R-:W-:Y:S02]  /*9940*/  FSEL R42, R16, UR4, !P0 ;  /* 0x00000004102a7c08 */ /* 0x020fe4000c000000 */
[----:B------:R-:W-:Y:S02]  /*9950*/  LOP3.LUT R5, R5, 0x8, R6, 0xf8, !PT ;  /* 0x0000000805057812 */ /* 0x000fe400078ef806 */
[----:B------:R-:W-:Y:S01]  /*9960*/  ISETP.GT.U32.AND P0, PT, R0, 0x3e, PT ;  /* 0x0000003e0000780c */ /* 0x000fe20003f04070 */
[-C--:B------:R-:W-:Y:S01]  /*9970*/  FMUL R7, R141, R42.reuse ;  /* 0x0000002a8d077220 */ /* 0x080fe20000400000 */
[----:B------:R-:W-:Y:S01]  /*9980*/  SHF.L.U32 R6, R2, 0x1, RZ ;  /* 0x0000000102067819 */ /* 0x000fe200000006ff */
[-C--:B------:R-:W-:Y:S01]  /*9990*/  FMUL R0, R139, R42.reuse ;  /* 0x0000002a8b007220 */ /* 0x080fe20000400000 */
[----:B------:R-:W-:Y:S01]  /*99a0*/  LEA R3, R22, R3, 0x4 ;  /* 0x0000000316037211 */ /* 0x000fe200078e20ff */
[-C--:B------:R-:W-:Y:S01]  /*99b0*/  FMUL R8, R142, R42.reuse ;  /* 0x0000002a8e087220 */ /* 0x080fe20000400000 */
[----:B------:R-:W-:Y:S01]  /*99c0*/  LOP3.LUT R5, R5, 0x8, R6, 0x78, !PT ;  /* 0x0000000805057812 */ /* 0x000fe200078e7806 */
[-C--:B------:R-:W-:Y:S01]  /*99d0*/  FMUL R6, R140, R42.reuse ;  /* 0x0000002a8c067220 */ /* 0x080fe20000400000 */
[----:B------:R-:W-:Y:S01]  /*99e0*/  LOP3.LUT R4, R4, 0x80, RZ, 0xc0, !PT ;  /* 0x0000008004047812 */ /* 0x000fe200078ec0ff */
[-C--:B------:R-:W-:Y:S01]  /*99f0*/  FMUL R9, R143, R42.reuse ;  /* 0x0000002a8f097220 */ /* 0x080fe20000400000 */
[-C--:B------:R-:W-:Y:S01]  /*9a00*/  FMUL R11, R129, R42.reuse ;  /* 0x0000002a810b7220 */ /* 0x080fe20000400000 */
[-C--:B------:R-:W-:Y:S01]  /*9a10*/  FMUL R128, R128, R42.reuse ;  /* 0x0000002a80807220 */ /* 0x080fe20000400000 */
[----:B------:R-:W-:Y:S01]  /*9a20*/  IADD3 R10, R5, R3, R4 ;  /* 0x00000003050a7210 */ /* 0x000fe20007ffe004 */
[-C--:B------:R-:W-:Y:S01]  /*9a30*/  FMUL R4, R136, R42.reuse ;  /* 0x0000002a88047220 */ /* 0x080fe20000400000 */
[-C--:B------:R-:W-:Y:S01]  /*9a40*/  FMUL R3, R137, R42.reuse ;  /* 0x0000002a89037220 */ /* 0x080fe20000400000 */
[----:B------:R-:W-:Y:S01]  /*9a50*/  FMUL R5, R138, R42 ;  /* 0x0000002a8a057220 */ /* 0x000fe20000400000 */
[----:B------:R-:W-:Y:S01]  /*9a60*/  F2FP.BF16.F32.PACK_AB R6, R7, R6 ;  /* 0x000000060706723e */ /* 0x000fe200000010ff */
[----:B------:R-:W-:Y:S01]  /*9a70*/  FMUL R12, R131, R42 ;  /* 0x0000002a830c7220 */ /* 0x000fe20000400000 */
[----:B------:R-:W-:Y:S01]  /*9a80*/  LEA R24, R10, R24, 0x1 ;  /* 0x000000180a187211 */ /* 0x000fe200078e08ff */
        /* <DEDUP_REMOVED lines=48> */
[----:B------:R-:W-:Y:S01]  /*9d90*/  LEA R10, R10, R23, 0x1 ;  /* 0x000000170a0a7211 */ /* 0x000fe200078e08ff */
[----:B------:R-:W-:Y:S06]  /*9da0*/  @P0 BRA `(.L_x_58) ;  /* 0x0000000000040947 */ /* 0x000fec0003800000 */
[----:B------:R-:W-:-:S04]  /*9db0*/  DEPBAR.LE SB0, 0x1 ;  /* 0x000080400000791a */ /* 0x000fc80000000000 */
.L_x_58:
[----:B------:R-:W-:Y:S05]  /*9dc0*/  WARPSYNC.ALL ;  /* 0x0000000000007948 */ /* 0x000fea0003800000 */
[----:B------:R-:W-:Y:S01]  /*9dd0*/  BAR.SYNC.DEFER_BLOCKING 0x1, 0x80 ;  /* 0x0042000000007b1d */ /* 0x000fe20000010000 */
[----:B------:R-:W-:Y:S02]  /*9de0*/  F2FP.BF16.F32.PACK_AB R128, R11, R128 ;  /* 0x000000800b80723e */ /* 0x000fe400000010ff */
[----:B------:R-:W-:Y:S02]  /*9df0*/  F2FP.BF16.F32.PACK_AB R129, R12, R13 ;  /* 0x0000000d0c81723e */ /* 0x000fe400000010ff */
[----:B------:R-:W-:Y:S01]  /*9e00*/  F2FP.BF16.F32.PACK_AB R130, R133, R132 ;  /* 0x000000848582723e */ /* 0x000fe200000010ff */
[----:B------:R-:W-:Y:S01]  /*9e10*/  BSSY B0, `(.L_x_59) ;  /* 0x0000016000007945 */ /* 0x000fe20003800000 */
[----:B------:R-:W-:Y:S01]  /*9e20*/  F2FP.BF16.F32.PACK_AB R131, R14, R15 ;  /* 0x0000000f0e83723e */ /* 0x000fe200000010ff */
[----:B------:R1:W-:Y:S01]  /*9e30*/  STSM.16.M88.4 [R10+0x28f00], R4 ;  /* 0x028f00040a007844 */ /* 0x0003e20000000200 */
[----:B------:R-:W-:Y:S01]  /*9e40*/  @!PT LDS RZ, [RZ] ;  /* 0x00000000fffff984 */ /* 0x000fe20000000800 */
[----:B------:R-:W-:Y:S01]  /*9e50*/  @!PT LDS RZ, [RZ] ;  /* 0x00000000fffff984 */ /* 0x000fe20000000800 */
[----:B------:R-:W-:Y:S01]  /*9e60*/  @!PT LDS RZ, [RZ] ;  /* 0x00000000fffff984 */ /* 0x000fe20000000800 */
[----:B------:R-:W-:Y:S01]  /*9e70*/  @!PT LDS RZ, [RZ] ;  /* 0x00000000fffff984 */ /* 0x000fe20000000800 */
[----:B------:R2:W-:Y:S06]  /*9e80*/  MEMBAR.ALL.CTA ;  /* 0x0000000000007992 */ /* 0x0005ec0000008000 */
[----:B--2---:R-:W2:Y:S02]  /*9e90*/  FENCE.VIEW.ASYNC.S ;  /* 0x00000000000073c6 */ /* 0x004ea40000000000 */
[----:B--2---:R-:W-:Y:S06]  /*9ea0*/  BAR.SYNC.DEFER_BLOCKING 0x1, 0x80 ;  /* 0x0042000000007b1d */ /* 0x004fec0000010000 */
[----:B------:R-:W-:Y:S05]  /*9eb0*/  @P0 BRA `(.L_x_60) ;  /* 0x00000000002c0947 */ /* 0x000fea0003800000 */
[----:B------:R-:W-:Y:S01]  /*9ec0*/  R2UR UR40, R23 ;  /* 0x00000000172872ca */ /* 0x000fe200000e0000 */
[----:B------:R-:W-:Y:S02]  /*9ed0*/  UIADD3 UR43, -UR36, URZ, URZ ;  /* 0x0000003f242b7290 */ /* 0x000fe4000fffe13f */
[----:B------:R-:W-:Y:S01]  /*9ee0*/  UIADD3 UR6, UP0, UR48, 0x670, URZ ;  /* 0x0000067030067890 */ /* 0x000fe2000ff1e03f */
[----:B------:R-:W-:Y:S01]  /*9ef0*/  ULDC UR4, c[0x0][0xa10] ;  /* 0x0002840000047ab9 */ /* 0x000fe20000000800 */
[----:B------:R-:W-:Y:S01]  /*9f00*/  UMOV UR41, URZ ;  /* 0x0000003f00297c82 */ /* 0x000fe20008000000 */
[----:B------:R-:W-:Y:S02]  /*9f10*/  UIMAD UR43, UR4, UR43, UR37 ;  /* 0x0000002b042b72a4 */ /* 0x000fe4000f8e0225 */
[----:B------:R-:W-:-:S05]  /*9f20*/  UIADD3.X UR7, URZ, UR49, URZ, UP0, !UPT ;  /* 0x000000313f077290 */ /* 0x000fca00087fe43f */
[----:B------:R-:W-:-:S09]  /*9f30*/  UIADD3 UR40, UR40, 0x28f00, URZ ;  /* 0x00028f0028287890 */ /* 0x000fd2000fffe03f */
[----:B------:R2:W-:Y:S01]  /*9f40*/  UTMASTG.4D [UR40], [UR6] ;  /* 0x00000028060073b5 */ /* 0x0005e20008018000 */
[----:B------:R0:W-:Y:S01]  /*9f50*/  UTMACMDFLUSH ;  /* 0x00000000000079b7 */ /* 0x0001e20000000000 */
[----:B--2---:R-:W-:-:S04]  /*9f60*/  DEPBAR.LE SB0, 0x1 ;  /* 0x000080400000791a */ /* 0x004fc80000000000 */
.L_x_60:
[----:B------:R-:W-:Y:S05]  /*9f70*/  BSYNC B0 ;  /* 0x0000000000007941 */ /* 0x000fea0003800000 */
.L_x_59:
        /* <DEDUP_REMOVED lines=12> */
[----:B---3--:R-:W3:Y:S02]  /*a040*/  FENCE.VIEW.ASYNC.S ;  /* 0x00000000000073c6 */ /* 0x008ee40000000000 */
[----:B---3--:R-:W-:Y:S06]  /*a050*/  BAR.SYNC.DEFER_BLOCKING 0x1, 0x80 ;  /* 0x0042000000007b1d */ /* 0x008fec0000010000 */
[----:B------:R-:W-:Y:S05]  /*a060*/  @P0 BRA `(.L_x_62) ;  /* 0x00000000002c0947 */ /* 0x000fea0003800000 */
[----:B------:R-:W-:Y:S01]  /*a070*/  R2UR UR40, R23 ;  /* 0x00000000172872ca */ /* 0x000fe200000e0000 */
[----:B------:R-:W-:Y:S02]  /*a080*/  UIADD3 UR43, -UR36, URZ, URZ ;  /* 0x0000003f242b7290 */ /* 0x000fe4000fffe13f */
[----:B------:R-:W-:Y:S01]  /*a090*/  UIADD3 UR6, UP0, UR48, 0x670, URZ ;  /* 0x0000067030067890 */ /* 0x000fe2000ff1e03f */
[----:B------:R-:W-:Y:S01]  /*a0a0*/  ULDC UR4, c[0x0][0xa10] ;  /* 0x0002840000047ab9 */ /* 0x000fe20000000800 */
[----:B------:R-:W-:Y:S01]  /*a0b0*/  UMOV UR41, 0x10 ;  /* 0x0000001000297882 */ /* 0x000fe20000000000 */
[----:B------:R-:W-:Y:S02]  /*a0c0*/  UIMAD UR43, UR4, UR43, UR37 ;  /* 0x0000002b042b72a4 */ /* 0x000fe4000f8e0225 */
[----:B------:R-:W-:-:S05]  /*a0d0*/  UIADD3.X UR7, URZ, UR49, URZ, UP0, !UPT ;  /* 0x000000313f077290 */ /* 0x000fca00087fe43f */
[----:B------:R-:W-:-:S09]  /*a0e0*/  UIADD3 UR40, UR40, 0x29700, URZ ;  /* 0x0002970028287890 */ /* 0x000fd2000fffe03f */
[----:B------:R3:W-:Y:S01]  /*a0f0*/  UTMASTG.4D [UR40], [UR6] ;  /* 0x00000028060073b5 */ /* 0x0007e20008018000 */
[----:B------:R0:W-:Y:S01]  /*a100*/  UTMACMDFLUSH ;  /* 0x00000000000079b7 */ /* 0x0001e20000000000 */
[----:B---3--:R-:W-:-:S04]  /*a110*/  DEPBAR.LE SB0, 0x1 ;  /* 0x000080400000791a */ /* 0x008fc80000000000 */
.L_x_62:
[----:B------:R-:W-:Y:S05]  /*a120*/  BSYNC B0 ;  /* 0x0000000000007941 */ /* 0x000fea0003800000 */
.L_x_61:
[----:B------:R-:W-:Y:S01]  /*a130*/  BAR.SYNC.DEFER_BLOCKING 0x1, 0x80 ;  /* 0x0042000000007b1d */ /* 0x000fe20000010000 */
[----:B------:R-:W-:Y:S02]  /*a140*/  F2FP.BF16.F32.PACK_AB R112, R113, R112 ;  /* 0x000000707170723e */ /* 0x000fe400000010ff */
[----:B------:R-:W-:Y:S02]  /*a150*/  F2FP.BF16.F32.PACK_AB R113, R26, R27 ;  /* 0x0000001b1a71723e */ /* 0x000fe400000010ff */
[----:B------:R-:W-:Y:S01]  /*a160*/  F2FP.BF16.F32.PACK_AB R114, R117, R116 ;  /* 0x000000747572723e */ /* 0x000fe200000010ff */
[----:B------:R-:W-:Y:S01]  /*a170*/  BSSY B0, `(.L_x_63) ;  /* 0x0000018000007945 */ /* 0x000fe20003800000 */
[----:B------:R-:W-:Y:S01]  /*a180*/  F2FP.BF16.F32.PACK_AB R115, R28, R29 ;  /* 0x0000001d1c73723e */ /* 0x000fe200000010ff */
[----:B------:R3:W-:Y:S01]  /*a190*/  STSM.16.M88.4 [R24], R120 ;  /* 0x0000007818007844 */ /* 0x0007e20000000200 */
[----:B------:R-:W-:Y:S01]  /*a1a0*/  @!PT LDS RZ, [RZ] ;  /* 0x00000000fffff984 */ /* 0x000fe20000000800 */
[----:B------:R-:W-:Y:S01]  /*a1b0*/  @!PT LDS RZ, [RZ] ;  /* 0x00000000fffff984 */ /* 0x000fe20000000800 */
[----:B------:R-:W-:Y:S01]  /*a1c0*/  @!PT LDS RZ, [RZ] ;  /* 0x00000000fffff984 */ /* 0x000fe20000000800 */
[----:B------:R-:W-:Y:S01]  /*a1d0*/  @!PT LDS RZ, [RZ] ;  /* 0x00000000fffff984 */ /* 0x000fe20000000800 */
[----:B------:R4:W-:Y:S06]  /*a1e0*/  MEMBAR.ALL.CTA ;  /* 0x0000000000007992 */ /* 0x0009ec0000008000 */
[----:B----4-:R-:W4:Y:S02]  /*a1f0*/  FENCE.VIEW.ASYNC.S ;  /* 0x00000000000073c6 */ /* 0x010f240000000000 */
[----:B----4-:R-:W-:Y:S06]  /*a200*/  BAR.SYNC.DEFER_BLOCKING 0x1, 0x80 ;  /* 0x0042000000007b1d */ /* 0x010fec0000010000 */
[----:B------:R-:W-:Y:S05]  /*a210*/  @P0 BRA `(.L_x_64) ;  /* 0x0000000000340947 */ /* 0x000fea0003800000 */
[----:B------:R-:W-:Y:S01]  /*a220*/  R2UR UR8, R23 ;  /* 0x00000000170872ca */ /* 0x000fe200000e0000 */
[----:B------:R-:W-:Y:S02]  /*a230*/  UIADD3 UR11, -UR36, URZ, URZ ;  /* 0x0000003f240b7290 */ /* 0x000fe4000fffe13f */
[----:B------:R-:W-:Y:S01]  /*a240*/  UIADD3 UR6, UP0, UR48, 0x670, URZ ;  /* 0x0000067030067890 */ /* 0x000fe2000ff1e03f */
[----:B------:R-:W-:Y:S01]  /*a250*/  ULDC UR4, c[0x0][0xa10] ;  /* 0x0002840000047ab9 */ /* 0x000fe20000000800 */
[----:B------:R-:W-:Y:S01]  /*a260*/  UMOV UR9, 0x20 ;  /* 0x0000002000097882 */ /* 0x000fe20000000000 */
[----:B------:R-:W-:Y:S02]  /*a270*/  UIMAD UR11, UR4, UR11, UR37 ;  /* 0x0000000b040b72a4 */ /* 0x000fe4000f8e0225 */
[----:B------:R-:W-:Y:S01]  /*a280*/  UIADD3.X UR7, URZ, UR49, URZ, UP0, !UPT ;  /* 0x000000313f077290 */ /* 0x000fe200087fe43f */
[----:B------:R-:W-:Y:S01]  /*a290*/  UMOV UR10, UR42 ;  /* 0x0000002a000a7c82 */ /* 0x000fe20008000000 */
[----:B------:R-:W-:-:S03]  /*a2a0*/  UMOV UR12, UR44 ;  /* 0x0000002c000c7c82 */ /* 0x000fc60008000000 */
[----:B------:R-:W-:-:S09]  /*a2b0*/  UIADD3 UR8, UR8, 0x28f00, URZ ;  /* 0x00028f0008087890 */ /* 0x000fd2000fffe03f */
[----:B------:R4:W-:Y:S01]  /*a2c0*/  UTMASTG.4D [UR8], [UR6] ;  /* 0x00000008060073b5 */ /* 0x0009e20008018000 */
[----:B------:R0:W-:Y:S01]  /*a2d0*/  UTMACMDFLUSH ;  /* 0x00000000000079b7 */ /* 0x0001e20000000000 */
[----:B----4-:R-:W-:-:S04]  /*a2e0*/  DEPBAR.LE SB0, 0x1 ;  /* 0x000080400000791a */ /* 0x010fc80000000000 */
.L_x_64:
[----:B------:R-:W-:Y:S05]  /*a2f0*/  BSYNC B0 ;  /* 0x0000000000007941 */ /* 0x000fea0003800000 */
.L_x_63:
        /* <DEDUP_REMOVED lines=12> */
[----:B-----5:R-:W5:Y:S02]  /*a3c0*/  FENCE.VIEW.ASYNC.S ;  /* 0x00000000000073c6 */ /* 0x020f640000000000 */
[----:B-----5:R-:W-:Y:S06]  /*a3d0*/  BAR.SYNC.DEFER_BLOCKING 0x1, 0x80 ;  /* 0x0042000000007b1d */ /* 0x020fec0000010000 */
        /* <DEDUP_REMOVED lines=13> */
[----:B-1----:R-:W-:-:S04]  /*a4b0*/  DEPBAR.LE SB0, 0x1 ;  /* 0x000080400000791a */ /* 0x002fc80000000000 */
.L_x_66:
[----:B------:R-:W-:Y:S05]  /*a4c0*/  BSYNC B0 ;  /* 0x0000000000007941 */ /* 0x000fea0003800000 */
.L_x_65:
        /* <DEDUP_REMOVED lines=28> */
.L_x_68:
[----:B------:R-:W-:Y:S05]  /*a690*/  BSYNC B0 ;  /* 0x0000000000007941 */ /* 0x000fea0003800000 */
.L_x_67:
        /* <DEDUP_REMOVED lines=28> */
.L_x_70:
[----:B------:R-:W-:Y:S05]  /*a860*/  BSYNC B0 ;  /* 0x0000000000007941 */ /* 0x000fea0003800000 */
.L_x_69:
[----:B------:R-:W-:Y:S06]  /*a870*/  BAR.SYNC.DEFER_BLOCKING 0x1, 0x80 ;  /* 0x0042000000007b1d */ /* 0x000fec0000010000 */
[----:B------:R-:W-:Y:S01]  /*a880*/  BSSY B0, `(.L_x_71) ;  /* 0x0000016000007945 */ /* 0x000fe20003800000 */
        /* <DEDUP_REMOVED lines=19> */
[----:B------:R1:W-:Y:S02]  /*a9c0*/  UTMASTG.4D [UR8], [UR6] ;  /* 0x00000008060073b5 */ /* 0x0003e40008018000 */
[----:B-1----:R0:W-:Y:S02]  /*a9d0*/  UTMACMDFLUSH ;  /* 0x00000000000079b7 */ /* 0x0021e40000000000 */
.L_x_72:
[----:B------:R-:W-:Y:S05]  /*a9e0*/  BSYNC B0 ;  /* 0x0000000000007941 */ /* 0x000fea0003800000 */
.L_x_71:
[----:B------:R-:W5:Y:S01]  /*a9f0*/  S2UR UR6, SR_CgaCtaId ;  /* 0x00000000000679c3 */ /* 0x000f620000008800 */
[----:B------:R-:W-:Y:S01]  /*aa00*/  ULEA UR4, UR47, 0xfffffff8, 0x3 ;  /* 0xfffffff82f047891 */ /* 0x000fe2000f8e183f */
[----:B------:R-:W-:-:S04]  /*aa10*/  DEPBAR.LE SB0, 0x0 ;  /* 0x000080000000791a */ /* 0x000fc80000000000 */
[----:B------:R-:W-:Y:S01]  /*aa20*/  ULOP3.LUT UR4, UR4, 0x8, URZ, 0xc0, !UPT ;  /* 0x0000000804047892 */ /* 0x000fe2000f8ec03f */
[----:B------:R-:W-:Y:S01]  /*aa30*/  LOP3.LUT R19, R19, 0x1, RZ, 0x3c, !PT ;  /* 0x0000000113137812 */ /* 0x000fe200078e3cff */
[----:B------:R-:W-:Y:S02]  /*aa40*/  UMOV UR5, 0x400 ;  /* 0x0000040000057882 */ /* 0x000fe40000000000 */
[----:B------:R-:W-:-:S06]  /*aa50*/  ULOP3.LUT UR4, UR4, 0x18, URZ, 0x3c, !UPT ;  /* 0x0000001804047892 */ /* 0x000fcc000f8e3c3f */
[----:B------:R-:W-:Y:S01]  /*aa60*/  MOV R0, UR4 ;  /* 0x0000000400007c02 */ /* 0x000fe20008000f00 */
[----:B------:R-:W-:Y:S02]  /*aa70*/  ULDC UR4, c[0x0][0xc] ;  /* 0x0000030000047ab9 */ /* 0x000fe40000000800 */
[----:B------:R-:W-:Y:S01]  /*aa80*/  IADD3 R17, R17, UR4, RZ ;  /* 0x0000000411117c10 */ /* 0x000fe2000fffe0ff */
[----:B------:R-:W-:-:S03]  /*aa90*/  ULDC UR4, c[0x0][0xa00] ;  /* 0x0002800000047ab9 */ /* 0x000fc60000000800 */
[----:B------:R-:W-:Y:S01]  /*aaa0*/  ISETP.GE.AND P0, PT, R17, UR4, PT ;  /* 0x0000000411007c0c */ /* 0x000fe2000bf06270 */
[----:B-----5:R-:W-:-:S09]  /*aab0*/  ULEA UR5, UR6, UR5, 0x18 ;  /* 0x0000000506057291 */ /* 0x020fd2000f8ec03f */
[----:B------:R1:W-:Y:S03]  /*aac0*/  SYNCS.ARRIVE.TRANS64.A1T0 RZ, [R0+UR5+0x2c290], RZ ;  /* 0x02c290ff00ff79a7 */ /* 0x0003e60008100005 */
[----:B------:R-:W-:Y:S05]  /*aad0*/  @!P0 BRA `(.L_x_73) ;  /* 0xffffff6000588947 */ /* 0x000fea000383ffff */
[----:B------:R-:W-:Y:S05]  /*aae0*/  EXIT ;  /* 0x000000000000794d */ /* 0x000fea0003800000 */
.L_x_6:
[----:B------:R-:W-:-:S08]  /*aaf0*/  NOP ;  /* 0x0000000000007918 */ /* 0x000fd00000000000 */
[----:B------:R-:W2:-:S00]  /*ab00*/  USETMAXREG.DEALLOC.CTAPOOL 0x18 ;  /* 0x00000018000079c8 */ /* 0x000e8000080e0500 */
[----:B------:R-:W-:-:S13]  /*ab10*/  PLOP3.LUT P3, PT, PT, PT, UP0, 0x80, 0x0 ;  /* 0x000000000000781c */ /* 0x000fda0003f6f008 */
[----:B--2---:R-:W-:Y:S05]  /*ab20*/  @!P3 BRA `(.L_x_74) ;  /* 0x0000000c0034b947 */ /* 0x004fea0003800000 */
[----:B------:R-:W-:-:S13]  /*ab30*/  PLOP3.LUT P2, PT, PT, PT, UP1, 0x80, 0x0 ;  /* 0x000000000000781c */ /* 0x000fda0003f4f018 */
[----:B-1----:R-:W-:Y:S05]  /*ab40*/  @P2 EXIT ;  /* 0x000000000000294d */ /* 0x002fea0003800000 */
[----:B------:R-:W-:Y:S02]  /*ab50*/  ULDC UR4, c[0x0][0xa00] ;  /* 0x0002800000047ab9 */ /* 0x000fe40000000800 */
[----:B------:R-:W-:-:S13]  /*ab60*/  ISETP.GE.AND P2, PT, R17, UR4, PT ;  /* 0x0000000411007c0c */ /* 0x000fda000bf46270 */
[----:B------:R-:W-:Y:S05]  /*ab70*/  @P2 EXIT ;  /* 0x000000000000294d */ /* 0x000fea0003800000 */
[----:B------:R-:W-:Y:S01]  /*ab80*/  LOP3.LUT P2, RZ, R2, 0x1f, RZ, 0xc0, !PT ;  /* 0x0000001f02ff7812 */ /* 0x000fe2000784c0ff */
[----:B------:R-:W-:Y:S01]  /*ab90*/  BSSY B0, `(.L_x_75) ;  /* 0x00000c5000007945 */ /* 0x000fe20003800000 */
[----:B------:R-:W-:Y:S01]  /*aba0*/  MOV R4, 0x1 ;  /* 0x0000000100047802 */ /* 0x000fe20000000f00 */
[----:B------:R-:W-:Y:S01]  /*abb0*/  ULOP3.LUT UR24, UR45, 0x2, URZ, 0xfc, !UPT ;  /* 0x000000022d187892 */ /* 0x000fe2000f8efc3f */
[----:B------:R-:W-:Y:S01]  /*abc0*/  PLOP3.LUT P0, PT, P2, P0, PT, 0x2a, 0x0 ;  /* 0x000000000000781c */ /* 0x000fe20001700572 */
[----:B------:R-:W-:Y:S01]  /*abd0*/  ULDC UR25, c[0x0][0xc] ;  /* 0x0000030000197ab9 */ /* 0x000fe20000000800 */
[----:B------:R-:W-:Y:S01]  /*abe0*/  MOV R0, RZ ;  /* 0x000000ff00007202 */ /* 0x000fe20000000f00 */
[----:B------:R-:W-:Y:S01]  /*abf0*/  ULDC.64 UR22, c[0x0][0x198] ;  /* 0x0000660000167ab9 */ /* 0x000fe20000000a00 */
[----:B------:R-:W-:Y:S01]  /*ac00*/  MOV R5, 0x1 ;  /* 0x0000000100057802 */ /* 0x000fe20000000f00 */
[----:B------:R-:W-:-:S08]  /*ac10*/  ULDC UR26, c[0x0][0xa00] ;  /* 0x00028000001a7ab9 */ /* 0x000fd00000000800 */
.L_x_90:
[----:B------:R-:W1:Y:S01]  /*ac20*/  LDC R6, c[0x0][0xa04] ;  /* 0x00028100ff067b82 */ /* 0x000e620000000800 */
[----:B------:R-:W-:Y:S01]  /*ac30*/  MOV R7, R17 ;  /* 0x0000001100077202 */ /* 0x000fe20000000f00 */
[----:B------:R-:W-:-:S06]  /*ac40*/  UMOV UR4, 0xffffffff ;  /* 0xffffffff00047882 */ /* 0x000fcc0000000000 */
[----:B------:R-:W2:Y:S08]  /*ac50*/  LDC R10, c[0x0][0xa10] ;  /* 0x00028400ff0a7b82 */ /* 0x000eb00000000800 */
[----:B------:R-:W3:Y:S01]  /*ac60*/  LDC R13, c[0x0][0xa1c] ;  /* 0x00028700ff0d7b82 */ /* 0x000ee20000000800 */
[----:B-1----:R-:W-:Y:S02]  /*ac70*/  ISETP.NE.AND P2, PT, R6, 0x1, PT ;  /* 0x000000010600780c */ /* 0x002fe40003f45270 */
[----:B--2---:R-:W-:-:S11]  /*ac80*/  ISETP.NE.AND P3, PT, R10, 0x1, PT ;  /* 0x000000010a00780c */ /* 0x004fd60003f65270 */
[----:B------:R-:W1:Y:S01]  /*ac90*/  @P2 LDC.64 R8, c[0x0][0xa08] ;  /* 0x00028200ff082b82 */ /* 0x000e620000000a00 */
[----:B---3--:R-:W-:-:S07]  /*aca0*/  ISETP.NE.AND P4, PT, R13, 0x1, PT ;  /* 0x000000010d00780c */ /* 0x008fce0003f85270 */
[----:B------:R-:W2:Y:S08]  /*acb0*/  @P3 LDC R12, c[0x0][0xa14] ;  /* 0x00028500ff0c3b82 */ /* 0x000eb00000000800 */
[----:B------:R-:W3:Y:S08]  /*acc0*/  @P3 LDC R11, c[0x0][0xa18] ;  /* 0x00028600ff0b3b82 */ /* 0x000ef00000000800 */
[----:B------:R-:W4:Y:S01]  /*acd0*/  @P4 LDC.64 R2, c[0x0][0xa20] ;  /* 0x00028800ff024b82 */ /* 0x000f220000000a00 */
[----:B-1----:R-:W-:-:S05]  /*ace0*/  @P2 IMAD.HI.U32 R8, R17, R8, RZ ;  /* 0x0000000811082227 */ /* 0x002fca00078e00ff */
[----:B------:R-:W-:-:S04]  /*acf0*/  @P2 SHF.R.U32.HI R7, RZ, R9, R8 ;  /* 0x00000009ff072219 */ /* 0x000fc80000011608 */
[----:B------:R-:W-:Y:S01]  /*ad00*/  MOV R9, R7 ;  /* 0x0000000700097202 */ /* 0x000fe20000000f00 */
[----:B--2---:R-:W-:-:S05]  /*ad10*/  @P3 IMAD.HI.U32 R8, R7, R12, RZ ;  /* 0x0000000c07083227 */ /* 0x004fca00078e00ff */
[----:B---3--:R-:W-:-:S05]  /*ad20*/  @P3 SHF.R.U32.HI R9, RZ, R11, R8 ;  /* 0x0000000bff093219 */ /* 0x008fca0000011608 */
[----:B----4-:R-:W-:Y:S01]  /*ad30*/  @P4 IMAD.HI.U32 R8, R9, R2, RZ ;  /* 0x0000000209084227 */ /* 0x010fe200078e00ff */
[----:B------:R-:W-:-:S04]  /*ad40*/  MOV R2, R9 ;  /* 0x0000000900027202 */ /* 0x000fc80000000f00 */
[----:B------:R-:W-:Y:S02]  /*ad50*/  @P4 SHF.R.U32.HI R2, RZ, R3, R8 ;  /* 0x00000003ff024219 */ /* 0x000fe40000011608 */
[----:B------:R-:W-:Y:S02]  /*ad60*/  IADD3 R3, -R9, RZ, RZ ;  /* 0x000000ff09037210 */ /* 0x000fe40007ffe1ff */
[----:B------:R-:W-:-:S03]  /*ad70*/  IADD3 R2, -R2, RZ, RZ ;  /* 0x000000ff02027210 */ /* 0x000fc60007ffe1ff */
[----:B------:R-:W-:Y:S02]  /*ad80*/  IMAD R10, R10, R3, R7 ;  /* 0x000000030a0a7224 */ /* 0x000fe400078e0207 */
[----:B------:R-:W-:Y:S01]  /*ad90*/  IMAD R2, R13, R2, R9 ;  /* 0x000000020d027224 */ /* 0x000fe200078e0209 */
[----:B------:R-:W-:Y:S06]  /*ada0*/  BRA.DIV UR4, `(.L_x_76) ;  /* 0x0000002204bc7947 */ /* 0x000fec000b800000 */
[----:B------:R-:W-:-:S13]  /*adb0*/  ELECT P6, URZ, PT ;  /* 0x00000000003f782f */ /* 0x000fda00038c0000 */
.L_x_127:
[----:B------:R-:W-:Y:S01]  /*adc0*/  IADD3 R3, -R7, RZ, RZ ;  /* 0x000000ff07037210 */ /* 0x000fe20007ffe1ff */
[----:B------:R-:W-:Y:S04]  /*add0*/  BSSY B1, `(.L_x_77) ;  /* 0x0000049000017945 */ /* 0x000fe80003800000 */
[----:B------:R-:W-:Y:S01]  /*ade0*/  IMAD R3, R6, R3, R17 ;  /* 0x0000000306037224 */ /* 0x000fe200078e0211 */
[----:B------:R-:W-:-:S04]  /*adf0*/  MOV R6, RZ ;  /* 0x000000ff00067202 */ /* 0x000fc80000000f00 */
[----:B------:R-:W-:Y:S01]  /*ae00*/  SHF.L.U32 R3, R3, 0x7, RZ ;  /* 0x0000000703037819 */ /* 0x000fe200000006ff */
[----:B------:R-:W-:Y:S06]  /*ae10*/  @!P6 BRA `(.L_x_78) ;  /* 0x000000040010e947 */ /* 0x000fec0003800000 */
[----:B------:R-:W1:Y:S01]  /*ae20*/  S2R R7, SR_CgaCtaId ;  /* 0x0000000000077919 */ /* 0x000e620000008800 */
[----:B------:R-:W-:-:S04]  /*ae30*/  MOV R6, 0x400 ;  /* 0x0000040000067802 */ /* 0x000fc80000000f00 */
[----:B-1----:R-:W-:Y:S02]  /*ae40*/  LEA R9, R7, R6, 0x18 ;  /* 0x0000000607097211 */ /* 0x002fe400078ec0ff */
[----:B------:R-:W-:Y:S02]  /*ae50*/  SHF.L.U32 R6, R5, 0x1f, RZ ;  /* 0x0000001f05067819 */ /* 0x000fe400000006ff */
[----:B------:R-:W-:-:S04]  /*ae60*/  LEA R7, R0, R9, 0x3 ;  /* 0x0000000900077211 */ /* 0x000fc800078e18ff */
[----:B------:R-:W1:Y:S02]  /*ae70*/  SYNCS.PHASECHK.TRANS64.TRYWAIT P2, [R7+URZ+0x2c260], R6 ;  /* 0x02c26006070075a7 */ /* 0x000e64000804017f */
[----:B-1----:R-:W-:Y:S05]  /*ae80*/  @!P2 BRA `(.L_x_79) ;  /* 0x0000002000a4a947 */ /* 0x002fea0003800000 */
.L_x_128:
[----:B------:R-:W-:Y:S01]  /*ae90*/  UPRMT UR4, UR24, 0x9910, URZ ;  /* 0x0000991018047896 */ /* 0x000fe2000800003f */
[----:B-1----:R-:W-:-:S03]  /*aea0*/  @P1 MOV R6, 0x3800 ;  /* 0x0000380000061802 */ /* 0x002fc60000000f00 */
[----:B------:R-:W-:Y:S01]  /*aeb0*/  UISETP.NE.AND UP0, UPT, UR4, 0x2, UPT ;  /* 0x000000020400788c */ /* 0x000fe2000bf05270 */
[----:B------:R1:W-:Y:S05]  /*aec0*/  @P1 SYNCS.ARRIVE.TRANS64 RZ, [R7+URZ+0x2c250], R6 ;  /* 0x02c2500607ff19a7 */ /* 0x0003ea000800003f */
[----:B------:R-:W-:-:S13]  /*aed0*/  PLOP3.LUT P2, PT, PT, PT, UP0, 0x80, 0x0 ;  /* 0x000000000000781c */ /* 0x000fda0003f4f008 */
[----:B-1----:R-:W-:Y:S05]  /*aee0*/  @P2 BRA `(.L_x_80) ;  /* 0x0000000000042947 */ /* 0x002fea0003800000 */
[----:B------:R-:W-:Y:S01]  /*aef0*/  BPT.TRAP 0x1 ;  /* 0x000000040000795c */ /* 0x000fe20000300000 */
.L_x_80:
[----:B------:R-:W-:Y:S05]  /*af00*/  @P0 BRA `(.L_x_81) ;  /* 0x0000000000040947 */ /* 0x000fea0003800000 */
[----:B------:R-:W-:Y:S01]  /*af10*/  BPT.TRAP 0x1 ;  /* 0x000000040000795c */ /* 0x000fe20000300000 */
.L_x_81:
[----:B------:R-:W-:Y:S01]  /*af20*/  R2UR UR5, R9 ;  /* 0x00000000090572ca */ /* 0x000fe200000e0000 */
[----:B------:R-:W-:Y:S01]  /*af30*/  UIADD3 UR4, UP0, UR22, 0xf0, URZ ;  /* 0x000000f016047890 */ /* 0x000fe2000ff1e03f */
[----:B------:R-:W-:Y:S01]  /*af40*/  R2UR UR14, R0 ;  /* 0x00000000000e72ca */ /* 0x000fe200000e0000 */
[----:B------:R-:W-:Y:S01]  /*af50*/  UMOV UR10, URZ ;  /* 0x0000003f000a7c82 */ /* 0x000fe20008000000 */
[----:B------:R-:W-:Y:S01]  /*af60*/  R2UR UR9, R7 ;  /* 0x00000000070972ca */ /* 0x000fe200000e0000 */
[----:B------:R-:W-:Y:S01]  /*af70*/  UMOV UR6, 0x0 ;  /* 0x0000000000067882 */ /* 0x000fe20000000000 */
[----:B------:R-:W-:Y:S01]  /*af80*/  R2UR UR11, R3 ;  /* 0x00000000030b72ca */ /* 0x000fe200000e0000 */
[----:B------:R-:W-:Y:S01]  /*af90*/  UMOV UR7, 0x10000000 ;  /* 0x1000000000077882 */ /* 0x000fe20000000000 */
[----:B------:R-:W-:Y:S01]  /*afa0*/  R2UR UR12, R10 ;  /* 0x000000000a0c72ca */ /* 0x000fe200000e0000 */
[----:B------:R-:W-:Y:S01]  /*afb0*/  UMOV UR16, 0x10 ;  /* 0x0000001000107882 */ /* 0x000fe20000000000 */
[----:B------:R-:W-:Y:S01]  /*afc0*/  R2UR UR13, R2 ;  /* 0x00000000020d72ca */ /* 0x000fe200000e0000 */
[----:B------:R-:W-:Y:S01]  /*afd0*/  UMOV UR18, 0x20 ;  /* 0x0000002000127882 */ /* 0x000fe20000000000 */
[----:B------:R-:W-:Y:S01]  /*afe0*/  UMOV UR20, 0x30 ;  /* 0x0000003000147882 */ /* 0x000fe20000000000 */
[----:B------:R-:W-:Y:S01]  /*aff0*/  UMOV UR21, 0x40 ;  /* 0x0000004000157882 */ /* 0x000fe20000000000 */
[----:B------:R-:W-:Y:S01]  /*b000*/  IADD3 R0, R0, 0x1, RZ ;  /* 0x0000000100007810 */ /* 0x000fe20007ffe0ff */
[----:B------:R-:W-:-:S02]  /*b010*/  UIMAD UR14, UR14, 0x3800, UR5 ;  /* 0x000038000e0e78a4 */ /* 0x000fc4000f8e0205 */
[----:B------:R-:W-:Y:S01]  /*b020*/  UIADD3 UR9, UR9, 0x2c250, URZ ;  /* 0x0002c25009097890 */ /* 0x000fe2000fffe03f */
[C---:B------:R-:W-:Y:S01]  /*b030*/  ISETP.NE.AND P2, PT, R0.reuse, 0x2, PT ;  /* 0x000000020000780c */ /* 0x040fe20003f45270 */
[----:B------:R-:W-:Y:S02]  /*b040*/  UIADD3.X UR5, URZ, UR23, URZ, UP0, !UPT ;  /* 0x000000173f057290 */ /* 0x000fe400087fe43f */
[----:B------:R-:W-:Y:S01]  /*b050*/  UIADD3 UR15, UR14, 0x800, URZ ;  /* 0x000008000e0f7890 */ /* 0x000fe2000fffe03f */
[----:B------:R-:W-:Y:S01]  /*b060*/  SEL R6, RZ, 0x1, P2 ;  /* 0x00000001ff067807 */ /* 0x000fe20001000000 */
[----:B------:R-:W-:Y:S01]  /*b070*/  UIADD3 UR17, UR14, 0x1000, URZ ;  /* 0x000010000e117890 */ /* 0x000fe2000fffe03f */
[----:B------:R-:W-:Y:S01]  /*b080*/  SEL R0, R0, RZ, P2 ;  /* 0x000000ff00007207 */ /* 0x000fe20001000000 */
[----:B------:R-:W-:Y:S01]  /*b090*/  UMOV UR8, UR14 ;  /* 0x0000000e00087c82 */ /* 0x000fe20008000000 */
[----:B------:R-:W-:Y:S01]  /*b0a0*/  UIADD3 UR19, UR14, 0x1800, URZ ;  /* 0x000018000e137890 */ /* 0x000fe2000fffe03f */
[----:B------:R-:W-:Y:S01]  /*b0b0*/  LOP3.LUT R5, R5, R6, RZ, 0x3c, !PT ;  /* 0x0000000605057212 */ /* 0x000fe200078e3cff */
[----:B------:R1:W-:Y:S01]  /*b0c0*/  UTMALDG.4D [UR8], [UR4], desc[UR6] ;  /* 0x00000608040075b4 */ /* 0x0003e20008019000 */
[----:B------:R-:W-:Y:S01]  /*b0d0*/  MOV R6, 0x40 ;  /* 0x0000004000067802 */ /* 0x000fe20000000f00 */
[----:B-1----:R-:W-:Y:S01]  /*b0e0*/  UMOV UR8, UR15 ;  /* 0x0000000f00087c82 */ /* 0x002fe20008000000 */
[----:B------:R-:W-:Y:S01]  /*b0f0*/  UMOV UR10, UR16 ;  /* 0x00000010000a7c82 */ /* 0x000fe20008000000 */
[----:B------:R-:W-:Y:S01]  /*b100*/  UIADD3 UR15, UR14, 0x2000, URZ ;  /* 0x000020000e0f7890 */ /* 0x000fe2000fffe03f */
[----:B------:R1:W-:Y:S01]  /*b110*/  UTMALDG.4D [UR8], [UR4], desc[UR6] ;  /* 0x00000608040075b4 */ /* 0x0003e20008019000 */
[----:B------:R-:W-:Y:S01]  /*b120*/  UIADD3 UR16, UR14, 0x2800, URZ ;  /* 0x000028000e107890 */ /* 0x000fe2000fffe03f */
[----:B-1----:R-:W-:Y:S01]  /*b130*/  UMOV UR8, UR17 ;  /* 0x0000001100087c82 */ /* 0x002fe20008000000 */
[----:B------:R-:W-:Y:S01]  /*b140*/  UMOV UR10, UR18 ;  /* 0x00000012000a7c82 */ /* 0x000fe20008000000 */
[----:B------:R-:W-:Y:S01]  /*b150*/  UIADD3 UR17, UR14, 0x3000, URZ ;  /* 0x000030000e117890 */ /* 0x000fe2000fffe03f */
[----:B------:R1:W-:Y:S02]  /*b160*/  UTMALDG.4D [UR8], [UR4], desc[UR6] ;  /* 0x00000608040075b4 */ /* 0x0003e40008019000 */
[----:B------:R-:W-:Y:S01]  /*b170*/  UMOV UR14, 0x50 ;  /* 0x00000050000e7882 */ /* 0x000fe20000000000 */
[----:B-1----:R-:W-:Y:S01]  /*b180*/  UMOV UR8, UR19 ;  /* 0x0000001300087c82 */ /* 0x002fe20008000000 */
[----:B------:R-:W-:-:S02]  /*b190*/  UMOV UR10, UR20 ;  /* 0x00000014000a7c82 */ /* 0x000fc40008000000 */
[----:B------:R1:W-:Y:S02]  /*b1a0*/  UTMALDG.4D [UR8], [UR4], desc[UR6] ;  /* 0x00000608040075b4 */ /* 0x0003e40008019000 */
[----:B-1----:R-:W-:Y:S01]  /*b1b0*/  UMOV UR8, UR15 ;  /* 0x0000000f00087c82 */ /* 0x002fe20008000000 */
[----:B------:R-:W-:Y:S02]  /*b1c0*/  UMOV UR10, UR21 ;  /* 0x00000015000a7c82 */ /* 0x000fe40008000000 */
[----:B------:R1:W-:Y:S02]  /*b1d0*/  UTMALDG.4D [UR8], [UR4], desc[UR6] ;  /* 0x00000608040075b4 */ /* 0x0003e40008019000 */
[----:B-1----:R-:W-:Y:S01]  /*b1e0*/  UMOV UR8, UR16 ;  /* 0x0000001000087c82 */ /* 0x002fe20008000000 */
[----:B------:R-:W-:Y:S01]  /*b1f0*/  UMOV UR10, UR14 ;  /* 0x0000000e000a7c82 */ /* 0x000fe20008000000 */
[----:B------:R-:W-:Y:S01]  /*b200*/  UMOV UR14, 0x60 ;  /* 0x00000060000e7882 */ /* 0x000fe20000000000 */
[----:B------:R1:W-:Y:S02]  /*b210*/  UTMALDG.4D [UR8], [UR4], desc[UR6] ;  /* 0x00000608040075b4 */ /* 0x0003e40008019000 */
[----:B-1----:R-:W-:Y:S01]  /*b220*/  UMOV UR8, UR17 ;  /* 0x0000001100087c82 */ /* 0x002fe20008000000 */
[----:B------:R-:W-:-:S02]  /*b230*/  UMOV UR10, UR14 ;  /* 0x0000000e000a7c82 */ /* 0x000fc40008000000 */
[----:B------:R1:W-:Y:S02]  /*b240*/  UTMALDG.4D [UR8], [UR4], desc[UR6] ;  /* 0x00000608040075b4 */ /* 0x0003e40008019000 */
[----:B-1----:R-:W-:Y:S01]  /*b250*/  NOP ;  /* 0x0000000000007918 */ /* 0x002fe20000000000 */
.L_x_78:
[----:B------:R-:W-:Y:S05]  /*b260*/  BSYNC B1 ;  /* 0x0000000000017941 */ /* 0x000fea0003800000 */
.L_x_77:
[----:B------:R-:W-:Y:S01]  /*b270*/  LOP3.LUT P2, RZ, R4, 0xff, RZ, 0xc0, !PT ;  /* 0x000000ff04ff7812 */ /* 0x000fe2000784c0ff */
[----:B------:R-:W-:-:S12]  /*b280*/  BSSY B1, `(.L_x_82) ;  /* 0x0000009000017945 */ /* 0x000fd80003800000 */
[----:B------:R-:W-:Y:S05]  /*b290*/  @!P2 BRA `(.L_x_83) ;  /* 0x00000000001ca947 */ /* 0x000fea0003800000 */
[----:B------:R-:W1:Y:S01]  /*b2a0*/  S2R R7, SR_CgaCtaId ;  /* 0x0000000000077919 */ /* 0x000e620000008800 */
[----:B------:R-:W-:-:S04]  /*b2b0*/  MOV R4, 0x400 ;  /* 0x0000040000047802 */ /* 0x000fc80000000f00 */
[----:B-1----:R-:W-:Y:S02]  /*b2c0*/  LEA R7, R7, R4, 0x18 ;  /* 0x0000000407077211 */ /* 0x002fe400078ec0ff */
[----:B------:R-:W-:Y:S02]  /*b2d0*/  SHF.L.U32 R4, RZ, 0x1f, RZ ;  /* 0x0000001fff047819 */ /* 0x000fe400000006ff */
[----:B------:R1:W-:Y:S02]  /*b2e0*/  SYNCS.ARRIVE.TRANS64.A1T0 RZ, [R7+URZ+0x2c2b0], RZ ;  /* 0x02c2b0ff07ff79a7 */ /* 0x0003e4000810003f */
[----:B------:R-:W2:Y:S02]  /*b2f0*/  SYNCS.PHASECHK.TRANS64.TRYWAIT P2, [R7+URZ+0x2c2b0], R4 ;  /* 0x02c2b004070075a7 */ /* 0x000ea4000804017f */
[----:B-12---:R-:W-:Y:S05]  /*b300*/  @!P2 BRA `(.L_x_84) ;  /* 0x0000001c0098a947 */ /* 0x006fea0003800000 */
.L_x_83:
[----:B------:R-:W-:Y:S05]  /*b310*/  BSYNC B1 ;  /* 0x0000000000017941 */ /* 0x000fea0003800000 */
.L_x_82:
[----:B------:R-:W-:Y:S04]  /*b320*/  BSSY B1, `(.L_x_85) ;  /* 0x0000047000017945 */ /* 0x000fe80003800000 */
[----:B------:R-:W-:Y:S05]  /*b330*/  @!P6 BRA `(.L_x_86) ;  /* 0x000000040014e947 */ /* 0x000fea0003800000 */
[----:B-1----:R-:W1:Y:S01]  /*b340*/  S2R R7, SR_CgaCtaId ;  /* 0x0000000000077919 */ /* 0x002e620000008800 */
[----:B------:R-:W-:Y:S02]  /*b350*/  MOV R4, 0x400 ;  /* 0x0000040000047802 */ /* 0x000fe40000000f00 */
[----:B------:R-:W-:Y:S02]  /*b360*/  SHF.L.U32 R9, R5, 0x1f, RZ ;  /* 0x0000001f05097819 */ /* 0x000fe400000006ff */
[----:B-1----:R-:W-:-:S04]  /*b370*/  LEA R7, R7, R4, 0x18 ;  /* 0x0000000407077211 */ /* 0x002fc800078ec0ff */
[----:B------:R-:W-:-:S04]  /*b380*/  LEA R4, R0, R7, 0x3 ;  /* 0x0000000700047211 */ /* 0x000fc800078e18ff */
[----:B------:R-:W1:Y:S02]  /*b390*/  SYNCS.PHASECHK.TRANS64.TRYWAIT P2, [R4+URZ+0x2c260], R9 ;  /* 0x02c26009040075a7 */ /* 0x000e64000804017f */
[----:B-1----:R-:W-:Y:S05]  /*b3a0*/  @!P2 BRA `(.L_x_87) ;  /* 0x0000001c0084a947 */ /* 0x002fea0003800000 */
.L_x_129:
[----:B------:R-:W-:Y:S01]  /*b3b0*/  UPRMT UR4, UR24, 0x9910, URZ ;  /* 0x0000991018047896 */ /* 0x000fe2000800003f */
[----:B-1----:R-:W-:-:S03]  /*b3c0*/  @P1 MOV R9, 0x3800 ;  /* 0x0000380000091802 */ /* 0x002fc60000000f00 */
[----:B------:R-:W-:Y:S01]  /*b3d0*/  UISETP.NE.AND UP0, UPT, UR4, 0x2, UPT ;  /* 0x000000020400788c */ /* 0x000fe2000bf05270 */
[----:B------:R1:W-:Y:S05]  /*b3e0*/  @P1 SYNCS.ARRIVE.TRANS64 RZ, [R4+URZ+0x2c250], R9 ;  /* 0x02c2500904ff19a7 */ /* 0x0003ea000800003f */
[----:B------:R-:W-:-:S13]  /*b3f0*/  PLOP3.LUT P2, PT, PT, PT, UP0, 0x80, 0x0 ;  /* 0x000000000000781c */ /* 0x000fda0003f4f008 */
[----:B-1----:R-:W-:Y:S05]  /*b400*/  @P2 BRA `(.L_x_88) ;  /* 0x0000000000042947 */ /* 0x002fea0003800000 */
[----:B------:R-:W-:Y:S01]  /*b410*/  BPT.TRAP 0x1 ;  /* 0x000000040000795c */ /* 0x000fe20000300000 */
.L_x_88:
[----:B------:R-:W-:Y:S05]  /*b420*/  @P0 BRA `(.L_x_89) ;  /* 0x0000000000040947 */ /* 0x000fea0003800000 */
[----:B------:R-:W-:Y:S01]  /*b430*/  BPT.TRAP 0x1 ;  /* 0x000000040000795c */ /* 0x000fe20000300000 */
.L_x_89:
        /* <DEDUP_REMOVED lines=15> */
[----:B------:R-:W-:Y:S01]  /*b530*/  UIMAD UR14, UR14, 0x3800, UR5 ;  /* 0x000038000e0e78a4 */ /* 0x000fe2000f8e0205 */
[----:B------:R-:W-:Y:S01]  /*b540*/  IADD3 R0, R0, 0x1, RZ ;  /* 0x0000000100007810 */ /* 0x000fe20007ffe0ff */
[----:B------:R-:W-:-:S02]  /*b550*/  UIADD3.X UR5, URZ, UR23, URZ, UP0, !UPT ;  /* 0x000000173f057290 */ /* 0x000fc400087fe43f */
[----:B------:R-:W-:Y:S01]  /*b560*/  UIADD3 UR11, UR11, UR8, URZ ;  /* 0x000000080b0b7290 */ /* 0x000fe2000fffe03f */
[C---:B------:R-:W-:Y:S01]  /*b570*/  ISETP.NE.AND P2, PT, R0.reuse, 0x2, PT ;  /* 0x000000020000780c */ /* 0x040fe20003f45270 */
[----:B------:R-:W-:Y:S02]  /*b580*/  UIADD3 UR9, UR9, 0x2c250, URZ ;  /* 0x0002c25009097890 */ /* 0x000fe4000fffe03f */
[----:B------:R-:W-:Y:S01]  /*b590*/  UIADD3 UR15, UR14, 0x800, URZ ;  /* 0x000008000e0f7890 */ /* 0x000fe2000fffe03f */
[----:B------:R-:W-:Y:S01]  /*b5a0*/  SEL R2, RZ, 0x1, P2 ;  /* 0x00000001ff027807 */ /* 0x000fe20001000000 */
[----:B------:R-:W-:Y:S01]  /*b5b0*/  UIADD3 UR17, UR14, 0x1000, URZ ;  /* 0x000010000e117890 */ /* 0x000fe2000fffe03f */
[----:B------:R-:W-:Y:S01]  /*b5c0*/  SEL R0, R0, RZ, P2 ;  /* 0x000000ff00007207 */ /* 0x000fe20001000000 */
[----:B------:R-:W-:Y:S01]  /*b5d0*/  UMOV UR8, UR14 ;  /* 0x0000000e00087c82 */ /* 0x000fe20008000000 */
[----:B------:R-:W-:Y:S01]  /*b5e0*/  UIADD3 UR19, UR14, 0x1800, URZ ;  /* 0x000018000e137890 */ /* 0x000fe2000fffe03f */
[----:B------:R-:W-:Y:S01]  /*b5f0*/  LOP3.LUT R5, R5, R2, RZ, 0x3c, !PT ;  /* 0x0000000205057212 */ /* 0x000fe200078e3cff */
[----:B------:R1:W-:Y:S02]  /*b600*/  UTMALDG.4D [UR8], [UR4], desc[UR6] ;  /* 0x00000608040075b4 */ /* 0x0003e40008019000 */
        /* <DEDUP_REMOVED lines=23> */
[----:B--2---:R-:W-:Y:S01]  /*b780*/  NOP ;  /* 0x0000000000007918 */ /* 0x004fe20000000000 */
.L_x_86:
[----:B------:R-:W-:Y:S05]  /*b790*/  BSYNC B1 ;  /* 0x0000000000017941 */ /* 0x000fea0003800000 */
.L_x_85:
[----:B------:R-:W-:Y:S02]  /*b7a0*/  IADD3 R17, R17, UR25, RZ ;  /* 0x0000001911117c10 */ /* 0x000fe4000fffe0ff */
[----:B-1----:R-:W-:Y:S02]  /*b7b0*/  PRMT R4, RZ, 0x7610, R4 ;  /* 0x00007610ff047816 */ /* 0x002fe40000000004 */
[----:B------:R-:W-:-:S13]  /*b7c0*/  ISETP.GE.AND P2, PT, R17, UR26, PT ;  /* 0x0000001a11007c0c */ /* 0x000fda000bf46270 */
[----:B------:R-:W-:Y:S05]  /*b7d0*/  @!P2 BRA `(.L_x_90) ;  /* 0xfffffff40010a947 */ /* 0x000fea000383ffff */
[----:B------:R-:W-:Y:S05]  /*b7e0*/  BSYNC B0 ;  /* 0x0000000000007941 */ /* 0x000fea0003800000 */
.L_x_75:
[----:B------:R-:W-:Y:S05]  /*b7f0*/  EXIT ;  /* 0x000000000000794d */ /* 0x000fea0003800000 */
.L_x_74:
[----:B-1----:R-:W-:Y:S02]  /*b800*/  ULDC UR4, c[0x0][0xa00] ;  /* 0x0002800000047ab9 */ /* 0x002fe40000000800 */
[----:B------:R-:W-:-:S13]  /*b810*/  ISETP.GE.AND P0, PT, R17, UR4, PT ;  /* 0x0000000411007c0c */ /* 0x000fda000bf06270 */
[----:B------:R-:W-:Y:S05]  /*b820*/  @P0 EXIT ;  /* 0x000000000000094d */ /* 0x000fea0003800000 */
[----:B------:R-:W-:Y:S01]  /*b830*/  LOP3.LUT P0, RZ, R2, 0x1f, RZ, 0xc0, !PT ;  /* 0x0000001f02ff7812 */ /* 0x000fe2000780c0ff */
[----:B------:R-:W-:Y:S01]  /*b840*/  BSSY B0, `(.L_x_91) ;  /* 0x000015a000007945 */ /* 0x000fe20003800000 */
[----:B------:R-:W-:Y:S01]  /*b850*/  MOV R4, 0x1 ;  /* 0x0000000100047802 */ /* 0x000fe20000000f00 */
[----:B------:R-:W-:Y:S01]  /*b860*/  ULOP3.LUT UR20, UR46, 0x2, URZ, 0xfc, !UPT ;  /* 0x000000022e147892 */ /* 0x000fe2000f8efc3f */
[----:B------:R-:W-:Y:S01]  /*b870*/  PLOP3.LUT P0, PT, P0, P2, PT, 0x2a, 0x0 ;  /* 0x000000000000781c */ /* 0x000fe20000704572 */
[----:B------:R-:W-:Y:S01]  /*b880*/  ULDC.64 UR16, c[0x0][0x198] ;  /* 0x0000660000107ab9 */ /* 0x000fe20000000a00 */
[----:B------:R-:W-:Y:S01]  /*b890*/  MOV R5, RZ ;  /* 0x000000ff00057202 */ /* 0x000fe20000000f00 */
[----:B------:R-:W-:Y:S01]  /*b8a0*/  ULDC UR21, c[0x0][0xc] ;  /* 0x0000030000157ab9 */ /* 0x000fe20000000800 */
[----:B------:R-:W-:-:S09]  /*b8b0*/  MOV R0, 0x1 ;  /* 0x0000000100007802 */ /* 0x000fd20000000f00 */
.L_x_118:
[----:B------:R-:W1:Y:S01]  /*b8c0*/  LDC R2, c[0x0][0xa04] ;  /* 0x00028100ff027b82 */ /* 0x000e620000000800 */
[----:B------:R-:W-:-:S07]  /*b8d0*/  UMOV UR4, 0xffffffff ;  /* 0xffffffff00047882 */ /* 0x000fce0000000000 */
        /* <DEDUP_REMOVED lines=9> */
[----:B-1----:R-:W-:Y:S01]  /*b970*/  @P3 IMAD.HI.U32 R10, R17, R6, RZ ;  /* 0x00000006110a3227 */ /* 0x002fe200078e00ff */
[----:B------:R-:W-:-:S04]  /*b980*/  MOV R6, R17 ;  /* 0x0000001100067202 */ /* 0x000fc80000000f00 */
[----:B------:R-:W-:-:S04]  /*b990*/  @P3 SHF.R.U32.HI R6, RZ, R7, R10 ;  /* 0x00000007ff063219 */ /* 0x000fc8000001160a */
[----:B------:R-:W-:Y:S01]  /*b9a0*/  MOV R7, R6 ;  /* 0x0000000600077202 */ /* 0x000fe20000000f00 */
[----:B--2---:R-:W-:-:S05]  /*b9b0*/  @P4 IMAD.HI.U32 R9, R6, R9, RZ ;  /* 0x0000000906094227 */ /* 0x004fca00078e00ff */
[----:B---3--:R-:W-:-:S04]  /*b9c0*/  @P4 SHF.R.U32.HI R7, RZ, R12, R9 ;  /* 0x0000000cff074219 */ /* 0x008fc80000011609 */
[----:B------:R-:W-:Y:S01]  /*b9d0*/  MOV R9, R7 ;  /* 0x0000000700097202 */ /* 0x000fe20000000f00 */
[----:B----4-:R-:W-:-:S05]  /*b9e0*/  @P5 IMAD.HI.U32 R2, R7, R2, RZ ;  /* 0x0000000207025227 */ /* 0x010fca00078e00ff */
[----:B------:R-:W-:Y:S02]  /*b9f0*/  @P5 SHF.R.U32.HI R9, RZ, R3, R2 ;  /* 0x00000003ff095219 */ /* 0x000fe40000011602 */
[----:B------:R-:W-:-:S05]  /*ba00*/  IADD3 R3, -R7, RZ, RZ ;  /* 0x000000ff07037210 */ /* 0x000fca0007ffe1ff */
[----:B------:R-:W-:Y:S01]  /*ba10*/  IMAD R2, R11, R3, R6 ;  /* 0x000000030b027224 */ /* 0x000fe200078e0206 */
[----:B------:R-:W-:-:S05]  /*ba20*/  IADD3 R3, -R9, RZ, RZ ;  /* 0x000000ff09037210 */ /* 0x000fca0007ffe1ff */
[----:B------:R-:W-:Y:S01]  /*ba30*/  IMAD R3, R8, R3, R7 ;  /* 0x0000000308037224 */ /* 0x000fe200078e0207 */
[----:B------:R-:W-:Y:S06]  /*ba40*/  BRA.DIV UR4, `(.L_x_92) ;  /* 0x0000001604f07947 */ /* 0x000fec000b800000 */
[----:B------:R-:W-:-:S13]  /*ba50*/  ELECT P6, URZ, PT ;  /* 0x00000000003f782f */ /* 0x000fda00038c0000 */
.L_x_132:
[----:B------:R-:W1:Y:S01]  /*ba60*/  LDC R6, c[0x0][0x28c] ;  /* 0x0000a300ff067b82 */ /* 0x000e620000000800 */
[----:B------:R-:W-:Y:S01]  /*ba70*/  BSSY B1, `(.L_x_93) ;  /* 0x0000045000017945 */ /* 0x000fe20003800000 */
[----:B-1----:R-:W-:-:S13]  /*ba80*/  ISETP.GT.AND P3, PT, R6, RZ, P6 ;  /* 0x000000ff0600720c */ /* 0x002fda0003764270 */
[----:B------:R-:W-:Y:S05]  /*ba90*/  @!P3 BRA `(.L_x_94) ;  /* 0x000000040008b947 */ /* 0x000fea0003800000 */
[----:B------:R-:W1:Y:S01]  /*baa0*/  S2R R8, SR_CgaCtaId ;  /* 0x0000000000087919 */ /* 0x000e620000008800 */
[----:B------:R-:W-:-:S04]  /*bab0*/  MOV R7, 0x400 ;  /* 0x0000040000077802 */ /* 0x000fc80000000f00 */
[----:B-1----:R-:W-:Y:S02]  /*bac0*/  LEA R10, R8, R7, 0x18 ;  /* 0x00000007080a7211 */ /* 0x002fe400078ec0ff */
[----:B------:R-:W-:Y:S02]  /*bad0*/  SHF.L.U32 R7, R0, 0x1f, RZ ;  /* 0x0000001f00077819 */ /* 0x000fe400000006ff */
[----:B------:R-:W-:-:S04]  /*bae0*/  LEA R8, R5, R10, 0x3 ;  /* 0x0000000a05087211 */ /* 0x000fc800078e18ff */
[----:B------:R-:W1:Y:S02]  /*baf0*/  SYNCS.PHASECHK.TRANS64.TRYWAIT P4, [R8+URZ+0x2c228], R7 ;  /* 0x02c22807080075a7 */ /* 0x000e64000808017f */
[----:B-1----:R-:W-:Y:S05]  /*bb00*/  @!P4 BRA `(.L_x_95) ;  /* 0x0000001400e0c947 */ /* 0x002fea0003800000 */
.L_x_133:
[----:B------:R-:W-:Y:S01]  /*bb10*/  UPRMT UR4, UR20, 0x9910, URZ ;  /* 0x0000991014047896 */ /* 0x000fe2000800003f */
[----:B-1----:R-:W-:-:S03]  /*bb20*/  @P2 MOV R7, 0x7000 ;  /* 0x0000700000072802 */ /* 0x002fc60000000f00 */
[----:B------:R-:W-:Y:S01]  /*bb30*/  UISETP.NE.AND UP0, UPT, UR4, 0x2, UPT ;  /* 0x000000020400788c */ /* 0x000fe2000bf05270 */
[----:B------:R1:W-:Y:S05]  /*bb40*/  @P2 SYNCS.ARRIVE.TRANS64 RZ, [R8+URZ+0x2c200], R7 ;  /* 0x02c2000708ff29a7 */ /* 0x0003ea000800003f */
[----:B------:R-:W-:-:S13]  /*bb50*/  PLOP3.LUT P4, PT, PT, PT, UP0, 0x80, 0x0 ;  /* 0x000000000000781c */ /* 0x000fda0003f8f008 */
[----:B-1----:R-:W-:Y:S05]  /*bb60*/  @P4 BRA `(.L_x_96) ;  /* 0x0000000000044947 */ /* 0x002fea0003800000 */
[----:B------:R-:W-:Y:S01]  /*bb70*/  BPT.TRAP 0x1 ;  /* 0x000000040000795c */ /* 0x000fe20000300000 */
.L_x_96:
[----:B------:R-:W-:Y:S05]  /*bb80*/  @P0 BRA `(.L_x_97) ;  /* 0x0000000000040947 */ /* 0x000fea0003800000 */
[----:B------:R-:W-:Y:S01]  /*bb90*/  BPT.TRAP 0x1 ;  /* 0x000000040000795c */ /* 0x000fe20000300000 */
.L_x_97:
[----:B------:R-:W-:Y:S01]  /*bba0*/  IMAD R10, R5, 0x7000, R10 ;  /* 0x00007000050a7824 */ /* 0x000fe200078e020a */
[----:B------:R-:W-:Y:S01]  /*bbb0*/  R2UR UR9, R8 ;  /* 0x00000000080972ca */ /* 0x000fe200000e0000 */
[----:B------:R-:W-:Y:S01]  /*bbc0*/  UIADD3 UR4, UP0, UR16, 0x1f0, URZ ;  /* 0x000001f010047890 */ /* 0x000fe2000ff1e03f */
[----:B------:R-:W-:Y:S01]  /*bbd0*/  R2UR UR12, R2 ;  /* 0x00000000020c72ca */ /* 0x000fe200000e0000 */
[----:B------:R-:W-:Y:S01]  /*bbe0*/  UMOV UR10, URZ ;  /* 0x0000003f000a7c82 */ /* 0x000fe20008000000 */
[----:B------:R-:W-:Y:S01]  /*bbf0*/  R2UR UR14, R10 ;  /* 0x000000000a0e72ca */ /* 0x000fe200000e0000 */
[----:B------:R-:W-:Y:S01]  /*bc00*/  UIADD3.X UR5, URZ, UR17, URZ, UP0, !UPT ;  /* 0x000000113f057290 */ /* 0x000fe200087fe43f */
[----:B------:R-:W-:Y:S01]  /*bc10*/  R2UR UR13, R3 ;  /* 0x00000000030d72ca */ /* 0x000fe200000e0000 */
[----:B------:R-:W-:Y:S01]  /*bc20*/  UMOV UR6, 0x0 ;  /* 0x0000000000067882 */ /* 0x000fe20000000000 */
[----:B------:R-:W-:Y:S01]  /*bc30*/  UMOV UR7, 0x10000000 ;  /* 0x1000000000077882 */ /* 0x000fe20000000000 */
[----:B------:R-:W-:Y:S01]  /*bc40*/  UMOV UR11, URZ ;  /* 0x0000003f000b7c82 */ /* 0x000fe20008000000 */
[----:B------:R-:W-:Y:S01]  /*bc50*/  UMOV UR22, 0x10 ;  /* 0x0000001000167882 */ /* 0x000fe20000000000 */
[----:B------:R-:W-:Y:S01]  /*bc60*/  UMOV UR23, 0x20 ;  /* 0x0000002000177882 */ /* 0x000fe20000000000 */
[----:B------:R-:W-:Y:S01]  /*bc70*/  UMOV UR24, 0x30 ;  /* 0x0000003000187882 */ /* 0x000fe20000000000 */
[----:B------:R-:W-:Y:S01]  /*bc80*/  UIADD3 UR9, UR9, 0x2c200, URZ ;  /* 0x0002c20009097890 */ /* 0x000fe2000fffe03f */
[----:B------:R-:W-:Y:S01]  /*bc90*/  IADD3 R5, R5, 0x1, RZ ;  /* 0x0000000105057810 */ /* 0x000fe20007ffe0ff */
[----:B------:R-:W-:-:S02]  /*bca0*/  UMOV UR25, 0x40 ;  /* 0x0000004000197882 */ /* 0x000fc40000000000 */
[----:B------:R-:W-:Y:S01]  /*bcb0*/  UIADD3 UR8, UR14, 0x7000, URZ ;  /* 0x000070000e087890 */ /* 0x000fe2000fffe03f */
[C---:B------:R-:W-:Y:S01]  /*bcc0*/  ISETP.NE.AND P4, PT, R5.reuse, 0x5, PT ;  /* 0x000000050500780c */ /* 0x040fe20003f85270 */
[----:B------:R-:W-:Y:S02]  /*bcd0*/  UIADD3 UR15, UR14, 0x8000, URZ ;  /* 0x000080000e0f7890 */ /* 0x000fe4000fffe03f */
[----:B------:R-:W-:Y:S01]  /*bce0*/  UIADD3 UR18, UR14, 0x9000, URZ ;  /* 0x000090000e127890 */ /* 0x000fe2000fffe03f */
[----:B------:R-:W-:Y:S01]  /*bcf0*/  SEL R7, RZ, 0x1, P4 ;  /* 0x00000001ff077807 */ /* 0x000fe20002000000 */
[----:B------:R-:W-:Y:S01]  /*bd00*/  UIADD3 UR19, UR14, 0xa000, URZ ;  /* 0x0000a0000e137890 */ /* 0x000fe2000fffe03f */
[----:B------:R-:W-:Y:S02]  /*bd10*/  SEL R5, R5, RZ, P4 ;  /* 0x000000ff05057207 */ /* 0x000fe40002000000 */
[----:B------:R1:W-:Y:S01]  /*bd20*/  UTMALDG.4D [UR8], [UR4], desc[UR6] ;  /* 0x00000608040075b4 */ /* 0x0003e20008019000 */
[----:B------:R-:W-:Y:S01]  /*bd30*/  LOP3.LUT R0, R0, R7, RZ, 0x3c, !PT ;  /* 0x0000000700007212 */ /* 0x000fe200078e3cff */
[----:B-1----:R-:W-:Y:S01]  /*bd40*/  UMOV UR8, UR15 ;  /* 0x0000000f00087c82 */ /* 0x002fe20008000000 */
[----:B------:R-:W-:Y:S01]  /*bd50*/  UMOV UR10, UR22 ;  /* 0x00000016000a7c82 */ /* 0x000fe20008000000 */
[----:B------:R-:W-:Y:S01]  /*bd60*/  UIADD3 UR15, UR14, 0xb000, URZ ;  /* 0x0000b0000e0f7890 */ /* 0x000fe2000fffe03f */
[----:B------:R1:W-:Y:S02]  /*bd70*/  UTMALDG.4D [UR8], [UR4], desc[UR6] ;  /* 0x00000608040075b4 */ /* 0x0003e40008019000 */
[----:B-1----:R-:W-:Y:S01]  /*bd80*/  UMOV UR8, UR18 ;  /* 0x0000001200087c82 */ /* 0x002fe20008000000 */
[----:B------:R-:W-:Y:S01]  /*bd90*/  UMOV UR10, UR23 ;  /* 0x00000017000a7c82 */ /* 0x000fe20008000000 */
[----:B------:R-:W-:Y:S01]  /*bda0*/  UIADD3 UR18, UR14, 0xc000, URZ ;  /* 0x0000c0000e127890 */ /* 0x000fe2000fffe03f */
[----:B------:R1:W-:Y:S01]  /*bdb0*/  UTMALDG.4D [UR8], [UR4], desc[UR6] ;  /* 0x00000608040075b4 */ /* 0x0003e20008019000 */
[----:B------:R-:W-:Y:S01]  /*bdc0*/  UIADD3 UR14, UR14, 0xd000, URZ ;  /* 0x0000d0000e0e7890 */ /* 0x000fe2000fffe03f */
[----:B-1----:R-:W-:Y:S01]  /*bdd0*/  UMOV UR8, UR19 ;  /* 0x0000001300087c82 */ /* 0x002fe20008000000 */
[----:B------:R-:W-:-:S02]  /*bde0*/  UMOV UR10, UR24 ;  /* 0x00000018000a7c82 */ /* 0x000fc40008000000 */
[----:B------:R1:W-:Y:S02]  /*bdf0*/  UTMALDG.4D [UR8], [UR4], desc[UR6] ;  /* 0x00000608040075b4 */ /* 0x0003e40008019000 */
[----:B-1----:R-:W-:Y:S01]  /*be00*/  UMOV UR8, UR15 ;  /* 0x0000000f00087c82 */ /* 0x002fe20008000000 */
[----:B------:R-:W-:Y:S01]  /*be10*/  UMOV UR10, UR25 ;  /* 0x00000019000a7c82 */ /* 0x000fe20008000000 */
[----:B------:R-:W-:Y:S01]  /*be20*/  UMOV UR15, 0x50 ;  /* 0x00000050000f7882 */ /* 0x000fe20000000000 */
        /* <DEDUP_REMOVED lines=9> */
.L_x_94:
[----:B------:R-:W-:Y:S05]  /*bec0*/  BSYNC B1 ;  /* 0x0000000000017941 */ /* 0x000fea0003800000 */
.L_x_93:
        /* <DEDUP_REMOVED lines=10> */
.L_x_99:
[----:B------:R-:W-:Y:S05]  /*bf70*/  BSYNC B1 ;  /* 0x0000000000017941 */ /* 0x000fea0003800000 */
.L_x_98:
[----:B------:R-:W-:Y:S01]  /*bf80*/  BSSY B1, `(.L_x_101) ;  /* 0x0000046000017945 */ /* 0x000fe20003800000 */
[----:B------:R-:W-:-:S03]  /*bf90*/  MOV R9, RZ ;  /* 0x000000ff00097202 */ /* 0x000fc60000000f00 */
        /* <DEDUP_REMOVED lines=8> */
.L_x_134:
[----:B------:R-:W-:Y:S01]  /*c020*/  UPRMT UR4, UR20, 0x9910, URZ ;  /* 0x0000991014047896 */ /* 0x000fe2000800003f */
[----:B-1----:R-:W-:-:S03]  /*c030*/  @P2 MOV R8, 0x7000 ;  /* 0x0000700000082802 */ /* 0x002fc60000000f00 */
[----:B------:R-:W-:Y:S01]  /*c040*/  UISETP.NE.AND UP0, UPT, UR4, 0x2, UPT ;  /* 0x000000020400788c */ /* 0x000fe2000bf05270 */
[----:B------:R1:W-:Y:S05]  /*c050*/  @P2 SYNCS.ARRIVE.TRANS64 RZ, [R7+URZ+0x2c200], R8 ;  /* 0x02c2000807ff29a7 */ /* 0x0003ea000800003f */
[----:B------:R-:W-:-:S13]  /*c060*/  PLOP3.LUT P3, PT, PT, PT, UP0, 0x80, 0x0 ;  /* 0x000000000000781c */ /* 0x000fda0003f6f008 */
[----:B-1----:R-:W-:Y:S05]  /*c070*/  @P3 BRA `(.L_x_104) ;  /* 0x0000000000043947 */ /* 0x002fea0003800000 */
[----:B------:R-:W-:Y:S01]  /*c080*/  BPT.TRAP 0x1 ;  /* 0x000000040000795c */ /* 0x000fe20000300000 */
.L_x_104:
[----:B------:R-:W-:Y:S05]  /*c090*/  @P0 BRA `(.L_x_105) ;  /* 0x0000000000040947 */ /* 0x000fea0003800000 */
[----:B------:R-:W-:Y:S01]  /*c0a0*/  BPT.TRAP 0x1 ;  /* 0x000000040000795c */ /* 0x000fe20000300000 */
.L_x_105:
        /* <DEDUP_REMOVED lines=16> */
[----:B------:R-:W-:Y:S01]  /*c1b0*/  UMOV UR25, 0x40 ;  /* 0x0000004000197882 */ /* 0x000fe20000000000 */
[----:B------:R-:W-:Y:S01]  /*c1c0*/  MOV R9, 0x1 ;  /* 0x0000000100097802 */ /* 0x000fe20000000f00 */
[----:B------:R-:W-:Y:S01]  /*c1d0*/  UIADD3 UR8, UR14, 0x7000, URZ ;  /* 0x000070000e087890 */ /* 0x000fe2000fffe03f */
[----:B------:R-:W-:Y:S01]  /*c1e0*/  ISETP.NE.AND P3, PT, R5, 0x5, PT ;  /* 0x000000050500780c */ /* 0x000fe20003f65270 */
[----:B------:R-:W-:-:S02]  /*c1f0*/  UIADD3 UR15, UR14, 0x8000, URZ ;  /* 0x000080000e0f7890 */ /* 0x000fc4000fffe03f */
        /* <DEDUP_REMOVED lines=30> */
.L_x_102:
[----:B------:R-:W-:Y:S05]  /*c3e0*/  BSYNC B1 ;  /* 0x0000000000017941 */ /* 0x000fea0003800000 */
.L_x_101:
[----:B------:R-:W-:-:S13]  /*c3f0*/  ISETP.GE.AND P3, PT, R6, 0x81, PT ;  /* 0x000000810600780c */ /* 0x000fda0003f66270 */
[----:B------:R-:W-:Y:S05]  /*c400*/  @!P3 BRA `(.L_x_106) ;  /* 0x000000080060b947 */ /* 0x000fea0003800000 */
[----:B------:R-:W-:Y:S01]  /*c410*/  IADD3 R6, R6, 0x7f, RZ ;  /* 0x0000007f06067810 */ /* 0x000fe20007ffe0ff */
[----:B------:R-:W-:Y:S03]  /*c420*/  BSSY B1, `(.L_x_106) ;  /* 0x0000096000017945 */ /* 0x000fe60003800000 */
[----:B-1----:R-:W-:-:S04]  /*c430*/  SHF.R.S32.HI R7, RZ, 0x1f, R6 ;  /* 0x0000001fff077819 */ /* 0x002fc80000011406 */
[----:B------:R-:W-:-:S04]  /*c440*/  LEA.HI R7, R7, R6, RZ, 0x7 ;  /* 0x0000000607077211 */ /* 0x000fc800078f38ff */
[----:B------:R-:W-:-:S04]  /*c450*/  SHF.R.S32.HI R7, RZ, 0x7, R7 ;  /* 0x00000007ff077819 */ /* 0x000fc80000011407 */
[----:B------:R-:W-:-:S07]  /*c460*/  SHF.L.U32 R4, R7, 0x1, RZ ;  /* 0x0000000107047819 */ /* 0x000fce00000006ff */
.L_x_117:
[----:B------:R-:W-:Y:S04]  /*c470*/  BSSY B2, `(.L_x_107) ;  /* 0x0000045000027945 */ /* 0x000fe80003800000 */
[----:B------:R-:W-:Y:S05]  /*c480*/  @!P6 BRA `(.L_x_108) ;  /* 0x00000004000ce947 */ /* 0x000fea0003800000 */
[----:B------:R-:W1:Y:S01]  /*c490*/  S2R R7, SR_CgaCtaId ;  /* 0x0000000000077919 */ /* 0x000e620000008800 */
[----:B------:R-:W-:Y:S02]  /*c4a0*/  MOV R6, 0x400 ;  /* 0x0000040000067802 */ /* 0x000fe40000000f00 */
[----:B------:R-:W-:Y:S02]  /*c4b0*/  SHF.L.U32 R8, R0, 0x1f, RZ ;  /* 0x0000001f00087819 */ /* 0x000fe400000006ff */
[----:B-1----:R-:W-:-:S04]  /*c4c0*/  LEA R6, R7, R6, 0x18 ;  /* 0x0000000607067211 */ /* 0x002fc800078ec0ff */
[----:B------:R-:W-:-:S04]  /*c4d0*/  LEA R7, R5, R6, 0x3 ;  /* 0x0000000605077211 */ /* 0x000fc800078e18ff */
[----:B------:R-:W1:Y:S02]  /*c4e0*/  SYNCS.PHASECHK.TRANS64.TRYWAIT P3, [R7+URZ+0x2c228], R8 ;  /* 0x02c22808070075a7 */ /* 0x000e64000806017f */
[----:B-1----:R-:W-:Y:S05]  /*c4f0*/  @!P3 BRA `(.L_x_109) ;  /* 0x0000000c00a0b947 */ /* 0x002fea0003800000 */
.L_x_135:
[----:B------:R-:W-:Y:S01]  /*c500*/  UPRMT UR4, UR20, 0x9910, URZ ;  /* 0x0000991014047896 */ /* 0x000fe2000800003f */
[----:B-1----:R-:W-:-:S03]  /*c510*/  @P2 MOV R8, 0x7000 ;  /* 0x0000700000082802 */ /* 0x002fc60000000f00 */
[----:B------:R-:W-:Y:S01]  /*c520*/  UISETP.NE.AND UP0, UPT, UR4, 0x2, UPT ;  /* 0x000000020400788c */ /* 0x000fe2000bf05270 */
[----:B------:R1:W-:Y:S05]  /*c530*/  @P2 SYNCS.ARRIVE.TRANS64 RZ, [R7+URZ+0x2c200], R8 ;  /* 0x02c2000807ff29a7 */ /* 0x0003ea000800003f */
[----:B------:R-:W-:-:S13]  /*c540*/  PLOP3.LUT P3, PT, PT, PT, UP0, 0x80, 0x0 ;  /* 0x000000000000781c */ /* 0x000fda0003f6f008 */
[----:B-1----:R-:W-:Y:S05]  /*c550*/  @P3 BRA `(.L_x_110) ;  /* 0x0000000000043947 */ /* 0x002fea0003800000 */
[----:B------:R-:W-:Y:S01]  /*c560*/  BPT.TRAP 0x1 ;  /* 0x000000040000795c */ /* 0x000fe20000300000 */
.L_x_110:
[----:B------:R-:W-:Y:S05]  /*c570*/  @P0 BRA `(.L_x_111) ;  /* 0x0000000000040947 */ /* 0x000fea0003800000 */
[----:B------:R-:W-:Y:S01]  /*c580*/  BPT.TRAP 0x1 ;  /* 0x000000040000795c */ /* 0x000fe20000300000 */
.L_x_111:
        /* <DEDUP_REMOVED lines=9> */
[----:B------:R-:W-:Y:S01]  /*c620*/  R2UR UR13, R3 ;  /* 0x00000000030d72ca */ /* 0x000fe200000e0000 */
[----:B------:R-:W-:Y:S01]  /*c630*/  UMOV UR7, 0x10000000 ;  /* 0x1000000000077882 */ /* 0x000fe20000000000 */
[----:B------:R-:W-:Y:S01]  /*c640*/  UMOV UR18, 0x10 ;  /* 0x0000001000127882 */ /* 0x000fe20000000000 */
[----:B------:R-:W-:Y:S01]  /*c650*/  UMOV UR22, 0x20 ;  /* 0x0000002000167882 */ /* 0x000fe20000000000 */
[----:B------:R-:W-:Y:S01]  /*c660*/  UMOV UR24, 0x30 ;  /* 0x0000003000187882 */ /* 0x000fe20000000000 */
[----:B------:R-:W-:Y:S01]  /*c670*/  UIADD3 UR9, UR9, 0x2c200, URZ ;  /* 0x0002c20009097890 */ /* 0x000fe2000fffe03f */
[----:B------:R-:W-:Y:S01]  /*c680*/  IADD3 R5, R5, 0x1, RZ ;  /* 0x0000000105057810 */ /* 0x000fe20007ffe0ff */
[----:B------:R-:W-:-:S02]  /*c690*/  USHF.L.U32 UR11, UR11, 0x7, URZ ;  /* 0x000000070b0b7899 */ /* 0x000fc4000800063f */
[----:B------:R-:W-:Y:S01]  /*c6a0*/  UIADD3 UR8, UR14, 0x7000, URZ ;  /* 0x000070000e087890 */ /* 0x000fe2000fffe03f */
[C---:B------:R-:W-:Y:S01]  /*c6b0*/  ISETP.NE.AND P3, PT, R5.reuse, 0x5, PT ;  /* 0x000000050500780c */ /* 0x040fe20003f65270 */
[----:B------:R-:W-:Y:S02]  /*c6c0*/  UIADD3 UR15, UR14, 0x8000, URZ ;  /* 0x000080000e0f7890 */ /* 0x000fe4000fffe03f */
[----:B------:R-:W-:Y:S01]  /*c6d0*/  UIADD3 UR19, UR14, 0x9000, URZ ;  /* 0x000090000e137890 */ /* 0x000fe2000fffe03f */
[----:B------:R-:W-:Y:S01]  /*c6e0*/  SEL R7, RZ, 0x1, P3 ;  /* 0x00000001ff077807 */ /* 0x000fe20001800000 */
[----:B------:R-:W-:Y:S01]  /*c6f0*/  UIADD3 UR23, UR14, 0xa000, URZ ;  /* 0x0000a0000e177890 */ /* 0x000fe2000fffe03f */
[----:B------:R-:W-:Y:S01]  /*c700*/  SEL R5, R5, RZ, P3 ;  /* 0x000000ff05057207 */ /* 0x000fe20001800000 */
[----:B------:R-:W-:Y:S01]  /*c710*/  UMOV UR25, 0x40 ;  /* 0x0000004000197882 */ /* 0x000fe20000000000 */
        /* <DEDUP_REMOVED lines=26> */
.L_x_108:
[----:B------:R-:W-:Y:S05]  /*c8c0*/  BSYNC B2 ;  /* 0x0000000000027941 */ /* 0x000fea0003800000 */
.L_x_107:
[----:B------:R-:W-:Y:S01]  /*c8d0*/  ISETP.LT.OR P3, PT, R4, 0x4, !P6 ;  /* 0x000000040400780c */ /* 0x000fe20007761670 */
[----:B------:R-:W-:-:S12]  /*c8e0*/  BSSY B2, `(.L_x_112) ;  /* 0x0000046000027945 */ /* 0x000fd80003800000 */
[----:B------:R-:W-:Y:S05]  /*c8f0*/  @P3 BRA `(.L_x_113) ;  /* 0x0000000400103947 */ /* 0x000fea0003800000 */
[----:B------:R-:W1:Y:S01]  /*c900*/  S2R R7, SR_CgaCtaId ;  /* 0x0000000000077919 */ /* 0x000e620000008800 */
[----:B------:R-:W-:Y:S02]  /*c910*/  MOV R6, 0x400 ;  /* 0x0000040000067802 */ /* 0x000fe40000000f00 */
[----:B------:R-:W-:Y:S02]  /*c920*/  SHF.L.U32 R8, R0, 0x1f, RZ ;  /* 0x0000001f00087819 */ /* 0x000fe400000006ff */
[----:B-1----:R-:W-:-:S04]  /*c930*/  LEA R6, R7, R6, 0x18 ;  /* 0x0000000607067211 */ /* 0x002fc800078ec0ff */
[----:B------:R-:W-:-:S04]  /*c940*/  LEA R7, R5, R6, 0x3 ;  /* 0x0000000605077211 */ /* 0x000fc800078e18ff */
[----:B------:R-:W1:Y:S02]  /*c950*/  SYNCS.PHASECHK.TRANS64.TRYWAIT P3, [R7+URZ+0x2c228], R8 ;  /* 0x02c22808070075a7 */ /* 0x000e64000806017f */
[----:B-1----:R-:W-:Y:S05]  /*c960*/  @!P3 BRA `(.L_x_114) ;  /* 0x000000080098b947 */ /* 0x002fea0003800000 */
.L_x_136:
[----:B------:R-:W-:Y:S01]  /*c970*/  UPRMT UR4, UR20, 0x9910, URZ ;  /* 0x0000991014047896 */ /* 0x000fe2000800003f */
[----:B-1----:R-:W-:-:S03]  /*c980*/  @P1 MOV R8, 0x7000 ;  /* 0x0000700000081802 */ /* 0x002fc60000000f00 */
[----:B------:R-:W-:Y:S01]  /*c990*/  UISETP.NE.AND UP0, UPT, UR4, 0x2, UPT ;  /* 0x000000020400788c */ /* 0x000fe2000bf05270 */
[----:B------:R1:W-:Y:S05]  /*c9a0*/  @P1 SYNCS.ARRIVE.TRANS64 RZ, [R7+URZ+0x2c200], R8 ;  /* 0x02c2000807ff19a7 */ /* 0x0003ea000800003f */
[----:B------:R-:W-:-:S13]  /*c9b0*/  PLOP3.LUT P3, PT, PT, PT, UP0, 0x80, 0x0 ;  /* 0x000000000000781c */ /* 0x000fda0003f6f008 */
[----:B-1----:R-:W-:Y:S05]  /*c9c0*/  @P3 BRA `(.L_x_115) ;  /* 0x0000000000043947 */ /* 0x002fea0003800000 */
[----:B------:R-:W-:Y:S01]  /*c9d0*/  BPT.TRAP 0x1 ;  /* 0x000000040000795c */ /* 0x000fe20000300000 */
.L_x_115:
[----:B------:R-:W-:Y:S05]  /*c9e0*/  @P0 BRA `(.L_x_116) ;  /* 0x0000000000040947 */ /* 0x000fea0003800000 */
[----:B------:R-:W-:Y:S01]  /*c9f0*/  BPT.TRAP 0x1 ;  /* 0x000000040000795c */ /* 0x000fe20000300000 */
.L_x_116:
        /* <DEDUP_REMOVED lines=16> */
[----:B------:R-:W-:Y:S01]  /*cb00*/  USHF.L.U32 UR11, UR11, 0x7, URZ ;  /* 0x000000070b0b7899 */ /* 0x000fe2000800063f */
[----:B------:R-:W-:Y:S01]  /*cb10*/  IADD3 R9, R9, 0x1, RZ ;  /* 0x0000000109097810 */ /* 0x000fe20007ffe0ff */
[----:B------:R-:W-:Y:S01]  /*cb20*/  UIADD3 UR8, UR14, 0x7000, URZ ;  /* 0x000070000e087890 */ /* 0x000fe2000fffe03f */
[----:B------:R-:W-:Y:S01]  /*cb30*/  ISETP.NE.AND P3, PT, R5, 0x5, PT ;  /* 0x000000050500780c */ /* 0x000fe20003f65270 */
[----:B------:R-:W-:-:S02]  /*cb40*/  UIADD3 UR15, UR14, 0x8000, URZ ;  /* 0x000080000e0f7890 */ /* 0x000fc4000fffe03f */
        /* <DEDUP_REMOVED lines=31> */
.L_x_113:
[----:B------:R-:W-:Y:S05]  /*cd40*/  BSYNC B2 ;  /* 0x0000000000027941 */ /* 0x000fea0003800000 */
.L_x_112:
[C---:B------:R-:W-:Y:S02]  /*cd50*/  ISETP.GT.AND P3, PT, R4.reuse, 0x4, PT ;  /* 0x000000040400780c */ /* 0x040fe40003f64270 */
[----:B------:R-:W-:-:S11]  /*cd60*/  IADD3 R4, R4, -0x2, RZ ;  /* 0xfffffffe04047810 */ /* 0x000fd60007ffe0ff */
[----:B------:R-:W-:Y:S05]  /*cd70*/  @P3 BRA `(.L_x_117) ;  /* 0xfffffff400bc3947 */ /* 0x000fea000383ffff */
[----:B------:R-:W-:Y:S05]  /*cd80*/  BSYNC B1 ;  /* 0x0000000000017941 */ /* 0x000fea0003800000 */
.L_x_106:
[----:B------:R-:W-:Y:S01]  /*cd90*/  IADD3 R17, R17, UR21, RZ ;  /* 0x0000001511117c10 */ /* 0x000fe2000fffe0ff */
[----:B------:R-:W-:Y:S01]  /*cda0*/  ULDC UR4, c[0x0][0xa00] ;  /* 0x0002800000047ab9 */ /* 0x000fe20000000800 */
[----:B-1----:R-:W-:Y:S02]  /*cdb0*/  PRMT R4, RZ, 0x7610, R4 ;  /* 0x00007610ff047816 */ /* 0x002fe40000000004 */
[----:B------:R-:W-:-:S13]  /*cdc0*/  ISETP.GE.AND P3, PT, R17, UR4, PT ;  /* 0x0000000411007c0c */ /* 0x000fda000bf66270 */
[----:B------:R-:W-:Y:S05]  /*cdd0*/  @!P3 BRA `(.L_x_118) ;  /* 0xffffffe800b8b947 */ /* 0x000fea000383ffff */
[----:B------:R-:W-:Y:S05]  /*cde0*/  BSYNC B0 ;  /* 0x0000000000007941 */ /* 0x000fea0003800000 */
.L_x_91:
[----:B------:R-:W-:Y:S05]  /*cdf0*/  EXIT ;  /* 0x000000000000794d */ /* 0x000fea0003800000 */
.L_x_17:
[----:B-1----:R-:W-:-:S04]  /*ce00*/  MOV R3, UR5 ;  /* 0x0000000500037c02 */ /* 0x002fc80008000f00 */
[----:B------:R1:W2:Y:S03]  /*ce10*/  SYNCS.PHASECHK.TRANS64.TRYWAIT P1, [R3+URZ+0x2c250], R0 ;  /* 0x02c25000030075a7 */ /* 0x0002a6000802017f */
[----:B--2---:R-:W-:Y:S05]  /*ce20*/  @!P1 NANOSLEEP.SYNCS 0x989680 ;  /* 0x009896800000995d */ /* 0x004fea0003900000 */
[----:B------:R-:W2:Y:S02]  /*ce30*/  @!P1 SYNCS.PHASECHK.TRANS64 P1, [R3+URZ+0x2c250], R0 ;  /* 0x02c25000030095a7 */ /* 0x000ea4000802007f */
[----:B--2---:R-:W-:Y:S05]  /*ce40*/  @!P1 BRA `(.L_x_17) ;  /* 0xfffffffc00ec9947 */ /* 0x004fea000383ffff */
[----:B------:R-:W-:Y:S05]  /*ce50*/  BRA `(.L_x_119) ;  /* 0xffffff4000e07947 */ /* 0x000fea000383ffff */
.L_x_19:
[----:B-1----:R-:W-:-:S04]  /*ce60*/  MOV R5, UR40 ;  /* 0x0000002800057c02 */ /* 0x002fc80008000f00 */
[----:B------:R1:W2:Y:S03]  /*ce70*/  SYNCS.PHASECHK.TRANS64.TRYWAIT P1, [R5+URZ+0x2c200], R0 ;  /* 0x02c20000050075a7 */ /* 0x0002a6000802017f */
[----:B--2---:R-:W-:Y:S05]  /*ce80*/  @!P1 NANOSLEEP.SYNCS 0x989680 ;  /* 0x009896800000995d */ /* 0x004fea0003900000 */
[----:B------:R-:W2:Y:S02]  /*ce90*/  @!P1 SYNCS.PHASECHK.TRANS64 P1, [R5+URZ+0x2c200], R0 ;  /* 0x02c20000050095a7 */ /* 0x000ea4000802007f */
[----:B--2---:R-:W-:Y:S05]  /*cea0*/  @!P1 BRA `(.L_x_19) ;  /* 0xfffffffc00ec9947 */ /* 0x004fea000383ffff */
[----:B------:R-:W-:Y:S05]  /*ceb0*/  BRA `(.L_x_120) ;  /* 0xffffff4000f47947 */ /* 0x000fea000383ffff */
.L_x_20:
[----:B-1----:R-:W-:-:S04]  /*cec0*/  MOV R0, UR4 ;  /* 0x0000000400007c02 */ /* 0x002fc80008000f00 */
[----:B------:R1:W2:Y:S03]  /*ced0*/  SYNCS.PHASECHK.TRANS64.TRYWAIT P1, [R0+URZ+-0x8], R3 ;  /* 0xfffff803000075a7 */ /* 0x0002a6000802017f */
[----:B--2---:R-:W-:Y:S05]  /*cee0*/  @!P1 NANOSLEEP.SYNCS 0x989680 ;  /* 0x009896800000995d */ /* 0x004fea0003900000 */
[----:B------:R-:W2:Y:S02]  /*cef0*/  @!P1 SYNCS.PHASECHK.TRANS64 P1, [R0+URZ+-0x8], R3 ;  /* 0xfffff803000095a7 */ /* 0x000ea4000802007f */
[----:B--2---:R-:W-:Y:S05]  /*cf00*/  @!P1 BRA `(.L_x_20) ;  /* 0xfffffffc00ec9947 */ /* 0x004fea000383ffff */
[----:B------:R-:W-:Y:S05]  /*cf10*/  BRA `(.L_x_121) ;  /* 0xffffff4000e47947 */ /* 0x000fea000383ffff */
.L_x_22:
[----:B-1----:R-:W-:-:S04]  /*cf20*/  MOV R7, UR6 ;  /* 0x0000000600077c02 */ /* 0x002fc80008000f00 */
[----:B------:R1:W2:Y:S03]  /*cf30*/  SYNCS.PHASECHK.TRANS64.TRYWAIT P1, [R7+URZ+0x2c200], R6 ;  /* 0x02c20006070075a7 */ /* 0x0002a6000802017f */
[----:B--2---:R-:W-:Y:S05]  /*cf40*/  @!P1 NANOSLEEP.SYNCS 0x989680 ;  /* 0x009896800000995d */ /* 0x004fea0003900000 */
[----:B------:R-:W2:Y:S02]  /*cf50*/  @!P1 SYNCS.PHASECHK.TRANS64 P1, [R7+URZ+0x2c200], R6 ;  /* 0x02c20006070095a7 */ /* 0x000ea4000802007f */
[----:B--2---:R-:W-:Y:S05]  /*cf60*/  @!P1 BRA `(.L_x_22) ;  /* 0xfffffffc00ec9947 */ /* 0x004fea000383ffff */
[----:B------:R-:W-:Y:S05]  /*cf70*/  BRA `(.L_x_122) ;  /* 0xffffff6400887947 */ /* 0x000fea000383ffff */
.L_x_27:
[----:B-1----:R-:W-:-:S04]  /*cf80*/  MOV R5, UR6 ;  /* 0x0000000600057c02 */ /* 0x002fc80008000f00 */
[----:B------:R1:W2:Y:S03]  /*cf90*/  SYNCS.PHASECHK.TRANS64.TRYWAIT P2, [R5+URZ+0x2c200], R4 ;  /* 0x02c20004050075a7 */ /* 0x0002a6000804017f */
[----:B--2---:R-:W-:Y:S05]  /*cfa0*/  @!P2 NANOSLEEP.SYNCS 0x989680 ;  /* 0x009896800000a95d */ /* 0x004fea0003900000 */
[----:B------:R-:W2:Y:S02]  /*cfb0*/  @!P2 SYNCS.PHASECHK.TRANS64 P2, [R5+URZ+0x2c200], R4 ;  /* 0x02c200040500a5a7 */ /* 0x000ea4000804007f */
[----:B--2---:R-:W-:Y:S05]  /*cfc0*/  @!P2 BRA `(.L_x_27) ;  /* 0xfffffffc00eca947 */ /* 0x004fea000383ffff */
[----:B------:R-:W-:Y:S05]  /*cfd0*/  BRA `(.L_x_123) ;  /* 0xffffff7c001c7947 */ /* 0x000fea000383ffff */
.L_x_31:
[----:B-1----:R-:W-:-:S04]  /*cfe0*/  MOV R8, UR6 ;  /* 0x0000000600087c02 */ /* 0x002fc80008000f00 */
[----:B------:R1:W2:Y:S03]  /*cff0*/  SYNCS.PHASECHK.TRANS64.TRYWAIT P2, [R8+URZ+0x2c200], R7 ;  /* 0x02c20007080075a7 */ /* 0x0002a6000804017f */
[----:B--2---:R-:W-:Y:S05]  /*d000*/  @!P2 NANOSLEEP.SYNCS 0x989680 ;  /* 0x009896800000a95d */ /* 0x004fea0003900000 */
[----:B------:R-:W2:Y:S02]  /*d010*/  @!P2 SYNCS.PHASECHK.TRANS64 P2, [R8+URZ+0x2c200], R7 ;  /* 0x02c200070800a5a7 */ /* 0x000ea4000804007f */
[----:B--2---:R-:W-:Y:S05]  /*d020*/  @!P2 BRA `(.L_x_31) ;  /* 0xfffffffc00eca947 */ /* 0x004fea000383ffff */
[----:B------:R-:W-:Y:S05]  /*d030*/  BRA `(.L_x_30) ;  /* 0xffffffa000907947 */ /* 0x000fea000383ffff */
.L_x_51:
[----:B-1----:R-:W-:-:S04]  /*d040*/  MOV R3, UR4 ;  /* 0x0000000400037c02 */ /* 0x002fc80008000f00 */
[----:B------:R1:W2:Y:S03]  /*d050*/  SYNCS.PHASECHK.TRANS64.TRYWAIT P1, [R3+URZ+0x2c298], R0 ;  /* 0x02c29800030075a7 */ /* 0x0002a6000802017f */
[----:B--2---:R-:W-:Y:S05]  /*d060*/  @!P1 NANOSLEEP.SYNCS 0x989680 ;  /* 0x009896800000995d */ /* 0x004fea0003900000 */
[----:B------:R-:W2:Y:S02]  /*d070*/  @!P1 SYNCS.PHASECHK.TRANS64 P1, [R3+URZ+0x2c298], R0 ;  /* 0x02c29800030095a7 */ /* 0x000ea4000802007f */
[----:B--2---:R-:W-:Y:S05]  /*d080*/  @!P1 BRA `(.L_x_51) ;  /* 0xfffffffc00ec9947 */ /* 0x004fea000383ffff */
[----:B------:R-:W-:Y:S05]  /*d090*/  BRA `(.L_x_124) ;  /* 0xffffffc0007c7947 */ /* 0x000fea000383ffff */
.L_x_76:
[----:B------:R-:W-:Y:S01]  /*d0a0*/  BSSY B1, `(.L_x_125) ;  /* 0x0000006000017945 */ /* 0x000fe20003800000 */
[----:B------:R-:W-:-:S07]  /*d0b0*/  MOV R15, 0xffffffff ;  /* 0xffffffff000f7802 */ /* 0x000fce0000000f00 */
[----:B------:R-:W-:Y:S05]  /*d0c0*/  WARPSYNC.COLLECTIVE R15, `(.L_x_126) ;  /* 0x000000000f0c7348 */ /* 0x000fea0003c00000 */
[----:B------:R-:W-:Y:S02]  /*d0d0*/  ELECT P6, UR62, PT ;  /* 0x00000000003e782f */ /* 0x000fe400038c0000 */
[----:B------:R-:W-:Y:S01]  /*d0e0*/  MOV R14, UR62 ;  /* 0x0000003e000e7c02 */ /* 0x000fe20008000f00 */
[----:B------:R-:W-:Y:S10]  /*d0f0*/  ENDCOLLECTIVE ;  /* 0x000000000000791b */ /* 0x000ff40003800000 */
.L_x_126:
[----:B------:R-:W-:Y:S05]  /*d100*/  BSYNC B1 ;  /* 0x0000000000017941 */ /* 0x000fea0003800000 */
.L_x_125:
[----:B------:R-:W-:Y:S05]  /*d110*/  BRA `(.L_x_127) ;  /* 0xffffffdc00287947 */ /* 0x000fea000383ffff */
.L_x_79:
[----:B-1----:R1:W2:Y:S02]  /*d120*/  SYNCS.PHASECHK.TRANS64.TRYWAIT P2, [R7+URZ+0x2c260], R6 ;  /* 0x02c26006070075a7 */ /* 0x0022a4000804017f */
[----:B--2---:R-:W-:Y:S05]  /*d130*/  @!P2 NANOSLEEP.SYNCS 0x989680 ;  /* 0x009896800000a95d */ /* 0x004fea0003900000 */
[----:B------:R-:W2:Y:S02]  /*d140*/  @!P2 SYNCS.PHASECHK.TRANS64 P2, [R7+URZ+0x2c260], R6 ;  /* 0x02c260060700a5a7 */ /* 0x000ea4000804007f */
[----:B--2---:R-:W-:Y:S05]  /*d150*/  @!P2 BRA `(.L_x_79) ;  /* 0xfffffffc00f0a947 */ /* 0x004fea000383ffff */
[----:B------:R-:W-:Y:S05]  /*d160*/  BRA `(.L_x_128) ;  /* 0xffffffdc00487947 */ /* 0x000fea000383ffff */
.L_x_84:
[----:B-1----:R1:W2:Y:S02]  /*d170*/  SYNCS.PHASECHK.TRANS64.TRYWAIT P2, [R7+URZ+0x2c2b0], R4 ;  /* 0x02c2b004070075a7 */ /* 0x0022a4000804017f */
[----:B--2---:R-:W-:Y:S05]  /*d180*/  @!P2 NANOSLEEP.SYNCS 0x989680 ;  /* 0x009896800000a95d */ /* 0x004fea0003900000 */
[----:B------:R-:W2:Y:S02]  /*d190*/  @!P2 SYNCS.PHASECHK.TRANS64 P2, [R7+URZ+0x2c2b0], R4 ;  /* 0x02c2b0040700a5a7 */ /* 0x000ea4000804007f */
[----:B--2---:R-:W-:Y:S05]  /*d1a0*/  @!P2 BRA `(.L_x_84) ;  /* 0xfffffffc00f0a947 */ /* 0x004fea000383ffff */
[----:B------:R-:W-:Y:S05]  /*d1b0*/  BRA `(.L_x_83) ;  /* 0xffffffe000547947 */ /* 0x000fea000383ffff */
.L_x_87:
[----:B-1----:R1:W2:Y:S02]  /*d1c0*/  SYNCS.PHASECHK.TRANS64.TRYWAIT P2, [R4+URZ+0x2c260], R9 ;  /* 0x02c26009040075a7 */ /* 0x0022a4000804017f */
[----:B--2---:R-:W-:Y:S05]  /*d1d0*/  @!P2 NANOSLEEP.SYNCS 0x989680 ;  /* 0x009896800000a95d */ /* 0x004fea0003900000 */
[----:B------:R-:W2:Y:S02]  /*d1e0*/  @!P2 SYNCS.PHASECHK.TRANS64 P2, [R4+URZ+0x2c260], R9 ;  /* 0x02c260090400a5a7 */ /* 0x000ea4000804007f */
[----:B--2---:R-:W-:Y:S05]  /*d1f0*/  @!P2 BRA `(.L_x_87) ;  /* 0xfffffffc00f0a947 */ /* 0x004fea000383ffff */
[----:B------:R-:W-:Y:S05]  /*d200*/  BRA `(.L_x_129) ;  /* 0xffffffe000687947 */ /* 0x000fea000383ffff */
.L_x_92:
[----:B------:R-:W-:Y:S01]  /*d210*/  BSSY B1, `(.L_x_130) ;  /* 0x0000006000017945 */ /* 0x000fe20003800000 */
[----:B------:R-:W-:-:S07]  /*d220*/  MOV R15, 0xffffffff ;  /* 0xffffffff000f7802 */ /* 0x000fce0000000f00 */
[----:B------:R-:W-:Y:S05]  /*d230*/  WARPSYNC.COLLECTIVE R15, `(.L_x_131) ;  /* 0x000000000f0c7348 */ /* 0x000fea0003c00000 */
[----:B------:R-:W-:Y:S02]  /*d240*/  ELECT P6, UR62, PT ;  /* 0x00000000003e782f */ /* 0x000fe400038c0000 */
[----:B------:R-:W-:Y:S01]  /*d250*/  MOV R14, UR62 ;  /* 0x0000003e000e7c02 */ /* 0x000fe20008000f00 */
[----:B------:R-:W-:Y:S10]  /*d260*/  ENDCOLLECTIVE ;  /* 0x000000000000791b */ /* 0x000ff40003800000 */
.L_x_131:
[----:B------:R-:W-:Y:S05]  /*d270*/  BSYNC B1 ;  /* 0x0000000000017941 */ /* 0x000fea0003800000 */
.L_x_130:
[----:B------:R-:W-:Y:S05]  /*d280*/  BRA `(.L_x_132) ;  /* 0xffffffe400f47947 */ /* 0x000fea000383ffff */
.L_x_95:
[----:B-1----:R1:W2:Y:S02]  /*d290*/  SYNCS.PHASECHK.TRANS64.TRYWAIT P4, [R8+URZ+0x2c228], R7 ;  /* 0x02c22807080075a7 */ /* 0x0022a4000808017f */
[----:B--2---:R-:W-:Y:S05]  /*d2a0*/  @!P4 NANOSLEEP.SYNCS 0x989680 ;  /* 0x009896800000c95d */ /* 0x004fea0003900000 */
[----:B------:R-:W2:Y:S02]  /*d2b0*/  @!P4 SYNCS.PHASECHK.TRANS64 P4, [R8+URZ+0x2c228], R7 ;  /* 0x02c228070800c5a7 */ /* 0x000ea4000808007f */
[----:B--2---:R-:W-:Y:S05]  /*d2c0*/  @!P4 BRA `(.L_x_95) ;  /* 0xfffffffc00f0c947 */ /* 0x004fea000383ffff */
[----:B------:R-:W-:Y:S05]  /*d2d0*/  BRA `(.L_x_133) ;  /* 0xffffffe8000c7947 */ /* 0x000fea000383ffff */
.L_x_100:
[----:B-1----:R1:W2:Y:S02]  /*d2e0*/  SYNCS.PHASECHK.TRANS64.TRYWAIT P4, [R4+URZ+0x2c2b0], R7 ;  /* 0x02c2b007040075a7 */ /* 0x0022a4000808017f */
[----:B--2---:R-:W-:Y:S05]  /*d2f0*/  @!P4 NANOSLEEP.SYNCS 0x989680 ;  /* 0x009896800000c95d */ /* 0x004fea0003900000 */
[----:B------:R-:W2:Y:S02]  /*d300*/  @!P4 SYNCS.PHASECHK.TRANS64 P4, [R4+URZ+0x2c2b0], R7 ;  /* 0x02c2b0070400c5a7 */ /* 0x000ea4000808007f */
[----:B--2---:R-:W-:Y:S05]  /*d310*/  @!P4 BRA `(.L_x_100) ;  /* 0xfffffffc00f0c947 */ /* 0x004fea000383ffff */
[----:B------:R-:W-:Y:S05]  /*d320*/  BRA `(.L_x_99) ;  /* 0xffffffec00107947 */ /* 0x000fea000383ffff */
.L_x_103:
[----:B-1----:R1:W2:Y:S02]  /*d330*/  SYNCS.PHASECHK.TRANS64.TRYWAIT P3, [R7+URZ+0x2c228], R8 ;  /* 0x02c22808070075a7 */ /* 0x0022a4000806017f */
[----:B--2---:R-:W-:Y:S05]  /*d340*/  @!P3 NANOSLEEP.SYNCS 0x989680 ;  /* 0x009896800000b95d */ /* 0x004fea0003900000 */
[----:B------:R-:W2:Y:S02]  /*d350*/  @!P3 SYNCS.PHASECHK.TRANS64 P3, [R7+URZ+0x2c228], R8 ;  /* 0x02c228080700b5a7 */ /* 0x000ea4000806007f */
[----:B--2---:R-:W-:Y:S05]  /*d360*/  @!P3 BRA `(.L_x_103) ;  /* 0xfffffffc00f0b947 */ /* 0x004fea000383ffff */
[----:B------:R-:W-:Y:S05]  /*d370*/  BRA `(.L_x_134) ;  /* 0xffffffec00287947 */ /* 0x000fea000383ffff */
.L_x_109:
[----:B-1----:R1:W2:Y:S02]  /*d380*/  SYNCS.PHASECHK.TRANS64.TRYWAIT P3, [R7+URZ+0x2c228], R8 ;  /* 0x02c22808070075a7 */ /* 0x0022a4000806017f */
[----:B--2---:R-:W-:Y:S05]  /*d390*/  @!P3 NANOSLEEP.SYNCS 0x989680 ;  /* 0x009896800000b95d */ /* 0x004fea0003900000 */
[----:B------:R-:W2:Y:S02]  /*d3a0*/  @!P3 SYNCS.PHASECHK.TRANS64 P3, [R7+URZ+0x2c228], R8 ;  /* 0x02c228080700b5a7 */ /* 0x000ea4000806007f */
[----:B--2---:R-:W-:Y:S05]  /*d3b0*/  @!P3 BRA `(.L_x_109) ;  /* 0xfffffffc00f0b947 */ /* 0x004fea000383ffff */
[----:B------:R-:W-:Y:S05]  /*d3c0*/  BRA `(.L_x_135) ;  /* 0xfffffff0004c7947 */ /* 0x000fea000383ffff */
.L_x_114:
[----:B-1----:R1:W2:Y:S02]  /*d3d0*/  SYNCS.PHASECHK.TRANS64.TRYWAIT P3, [R7+URZ+0x2c228], R8 ;  /* 0x02c22808070075a7 */ /* 0x0022a4000806017f */
[----:B--2---:R-:W-:Y:S05]  /*d3e0*/  @!P3 NANOSLEEP.SYNCS 0x989680 ;  /* 0x009896800000b95d */ /* 0x004fea0003900000 */
[----:B------:R-:W2:Y:S02]  /*d3f0*/  @!P3 SYNCS.PHASECHK.TRANS64 P3, [R7+URZ+0x2c228], R8 ;  /* 0x02c228080700b5a7 */ /* 0x000ea4000806007f */
[----:B--2---:R-:W-:Y:S05]  /*d400*/  @!P3 BRA `(.L_x_114) ;  /* 0xfffffffc00f0b947 */ /* 0x004fea000383ffff */
[----:B------:R-:W-:Y:S05]  /*d410*/  BRA `(.L_x_136) ;  /* 0xfffffff400547947 */ /* 0x000fea000383ffff */
        .weak           $__internal_0_$__cuda_sm20_rcp_rn_f32_slowpath
        .type           $__internal_0_$__cuda_sm20_rcp_rn_f32_slowpath,@function
        .size           $__internal_0_$__cuda_sm20_rcp_rn_f32_slowpath,(.L_x_142 - $__internal_0_$__cuda_sm20_rcp_rn_f32_slowpath)
$__internal_0_$__cuda_sm20_rcp_rn_f32_slowpath:
[----:B------:R-:W-:Y:S01]  /*d420*/  SHF.L.U32 R0, R3, 0x1, RZ ;  /* 0x0000000103007819 */ /* 0x000fe200000006ff */
[----:B------:R-:W-:Y:S03]  /*d430*/  BSSY B2, `(.L_x_137) ;  /* 0x0000030000027945 */ /* 0x000fe60003800000 */
[----:B------:R-:W-:-:S04]  /*d440*/  SHF.R.U32.HI R21, RZ, 0x18, R0 ;  /* 0x00000018ff157819 */ /* 0x000fc80000011600 */
[----:B------:R-:W-:-:S13]  /*d450*/  ISETP.NE.U32.AND P0, PT, R21, RZ, PT ;  /* 0x000000ff1500720c */ /* 0x000fda0003f05070 */
[----:B------:R-:W-:Y:S05]  /*d460*/  @P0 BRA `(.L_x_138) ;  /* 0x0000000000280947 */ /* 0x000fea0003800000 */
[----:B------:R-:W-:-:S04]  /*d470*/  SHF.L.U32 R0, R3, 0x1, RZ ;  /* 0x0000000103007819 */ /* 0x000fc800000006ff */
[----:B------:R-:W-:-:S13]  /*d480*/  ISETP.NE.AND P0, PT, R0, RZ, PT ;  /* 0x000000ff0000720c */ /* 0x000fda0003f05270 */
[----:B------:R-:W-:Y:S01]  /*d490*/  @P0 FFMA R7, R3, 1.84467440737095516160e+19, RZ ;  /* 0x5f80000003070823 */ /* 0x000fe200000000ff */
[----:B------:R-:W-:Y:S08]  /*d4a0*/  @!P0 MUFU.RCP R6, R3 ;  /* 0x0000000300068308 */ /* 0x000ff00000001000 */
[----:B------:R-:W1:Y:S02]  /*d4b0*/  @P0 MUFU.RCP R0, R7 ;  /* 0x0000000700000308 */ /* 0x000e640000001000 */
[----:B-1----:R-:W-:-:S04]  /*d4c0*/  @P0 FFMA R12, R7, R0, -1 ;  /* 0xbf800000070c0423 */ /* 0x002fc80000000000 */
[----:B------:R-:W-:-:S04]  /*d4d0*/  @P0 FADD.FTZ R13, -R12, -RZ ;  /* 0x800000ff0c0d0221 */ /* 0x000fc80000010100 */
[----:B------:R-:W-:-:S04]  /*d4e0*/  @P0 FFMA R0, R0, R13, R0 ;  /* 0x0000000d00000223 */ /* 0x000fc80000000000 */
[----:B------:R-:W-:Y:S01]  /*d4f0*/  @P0 FFMA R6, R0, 1.84467440737095516160e+19, RZ ;  /* 0x5f80000000060823 */ /* 0x000fe200000000ff */
[----:B------:R-:W-:Y:S06]  /*d500*/  BRA `(.L_x_139) ;  /* 0x0000000000887947 */ /* 0x000fec0003800000 */
.L_x_138:
[----:B------:R-:W-:-:S04]  /*d510*/  IADD3 R22, R21, -0xfd, RZ ;  /* 0xffffff0315167810 */ /* 0x000fc80007ffe0ff */
[----:B------:R-:W-:-:S13]  /*d520*/  ISETP.GT.U32.AND P0, PT, R22, 0x1, PT ;  /* 0x000000011600780c */ /* 0x000fda0003f04070 */
[----:B------:R-:W-:Y:S05]  /*d530*/  @P0 BRA `(.L_x_140) ;  /* 0x0000000000780947 */ /* 0x000fea0003800000 */
[----:B------:R-:W-:Y:S02]  /*d540*/  LOP3.LUT R0, R3, 0x7fffff, RZ, 0xc0, !PT ;  /* 0x007fffff03007812 */ /* 0x000fe400078ec0ff */
[----:B------:R-:W-:Y:S02]  /*d550*/  MOV R13, 0x3 ;  /* 0x00000003000d7802 */ /* 0x000fe40000000f00 */
[----:B------:R-:W-:Y:S02]  /*d560*/  LOP3.LUT R0, R0, 0x3f800000, RZ, 0xfc, !PT ;  /* 0x3f80000000007812 */ /* 0x000fe400078efcff */
[----:B------:R-:W-:Y:S02]  /*d570*/  SHF.L.U32 R13, R13, R22, RZ ;  /* 0x000000160d0d7219 */ /* 0x000fe400000006ff */
[----:B------:R-:W1:Y:S02]  /*d580*/  MUFU.RCP R7, R0 ;  /* 0x0000000000077308 */ /* 0x000e640000001000 */
[----:B-1----:R-:W-:-:S04]  /*d590*/  FFMA R6, R0, R7, -1 ;  /* 0xbf80000000067423 */ /* 0x002fc80000000007 */
[----:B------:R-:W-:-:S04]  /*d5a0*/  FADD.FTZ R6, -R6, -RZ ;  /* 0x800000ff06067221 */ /* 0x000fc80000010100 */
[CCC-:B------:R-:W-:Y:S01]  /*d5b0*/  FFMA.RM R12, R7.reuse, R6.reuse, R7.reuse ;  /* 0x00000006070c7223 */ /* 0x1c0fe20000004007 */
[----:B------:R-:W-:-:S04]  /*d5c0*/  FFMA.RP R7, R7, R6, R7 ;  /* 0x0000000607077223 */ /* 0x000fc80000008007 */
[C---:B------:R-:W-:Y:S02]  /*d5d0*/  LOP3.LUT R6, R12.reuse, 0x7fffff, RZ, 0xc0, !PT ;  /* 0x007fffff0c067812 */ /* 0x040fe400078ec0ff */
[----:B------:R-:W-:Y:S02]  /*d5e0*/  FSETP.NEU.FTZ.AND P0, PT, R12, R7, PT ;  /* 0x000000070c00720b */ /* 0x000fe40003f1d000 */
[----:B------:R-:W-:Y:S02]  /*d5f0*/  LOP3.LUT R6, R6, 0x800000, RZ, 0xfc, !PT ;  /* 0x0080000006067812 */ /* 0x000fe400078efcff */
[----:B------:R-:W-:Y:S02]  /*d600*/  SEL R7, RZ, 0xffffffff, !P0 ;  /* 0xffffffffff077807 */ /* 0x000fe40004000000 */
[----:B------:R-:W-:Y:S02]  /*d610*/  LOP3.LUT R13, R13, R6, RZ, 0xc0, !PT ;  /* 0x000000060d0d7212 */ /* 0x000fe400078ec0ff */
[----:B------:R-:W-:-:S02]  /*d620*/  IADD3 R7, -R7, RZ, RZ ;  /* 0x000000ff07077210 */ /* 0x000fc40007ffe1ff */
[-C--:B------:R-:W-:Y:S02]  /*d630*/  SHF.R.U32.HI R13, RZ, R22.reuse, R13 ;  /* 0x00000016ff0d7219 */ /* 0x080fe4000001160d */
[----:B------:R-:W-:Y:S02]  /*d640*/  LOP3.LUT P1, RZ, R7, R22, R6, 0xf8, !PT ;  /* 0x0000001607ff7212 */ /* 0x000fe4000782f806 */
[C---:B------:R-:W-:Y:S02]  /*d650*/  LOP3.LUT P0, RZ, R13.reuse, 0x1, RZ, 0xc0, !PT ;  /* 0x000000010dff7812 */ /* 0x040fe4000780c0ff */
[----:B------:R-:W-:Y:S02]  /*d660*/  LOP3.LUT P2, RZ, R13, 0x2, RZ, 0xc0, !PT ;  /* 0x000000020dff7812 */ /* 0x000fe4000784c0ff */
[----:B------:R-:W-:Y:S02]  /*d670*/  IADD3 R7, R21, -0xfc, RZ ;  /* 0xffffff0415077810 */ /* 0x000fe40007ffe0ff */
[----:B------:R-:W-:-:S02]  /*d680*/  PLOP3.LUT P0, PT, P0, P1, P2, 0xe0, 0x0 ;  /* 0x000000000000781c */ /* 0x000fc40000703c20 */
[----:B------:R-:W-:Y:S02]  /*d690*/  LOP3.LUT P1, RZ, R3, 0x7fffff, RZ, 0xc0, !PT ;  /* 0x007fffff03ff7812 */ /* 0x000fe4000782c0ff */
[----:B------:R-:W-:Y:S02]  /*d6a0*/  SEL R0, RZ, 0x1, !P0 ;  /* 0x00000001ff007807 */ /* 0x000fe40004000000 */
[----:B------:R-:W-:Y:S02]  /*d6b0*/  SHF.R.U32.HI R6, RZ, R7, R6 ;  /* 0x00000007ff067219 */ /* 0x000fe40000011606 */
[----:B------:R-:W-:-:S04]  /*d6c0*/  IADD3 R0, -R0, RZ, RZ ;  /* 0x000000ff00007210 */ /* 0x000fc80007ffe1ff */
[----:B------:R-:W-:-:S13]  /*d6d0*/  ISETP.GE.AND P0, PT, R0, RZ, PT ;  /* 0x000000ff0000720c */ /* 0x000fda0003f06270 */
[----:B------:R-:W-:-:S04]  /*d6e0*/  @!P0 IADD3 R6, R6, 0x1, RZ ;  /* 0x0000000106068810 */ /* 0x000fc80007ffe0ff */
[----:B------:R-:W-:-:S04]  /*d6f0*/  @!P1 SHF.L.U32 R6, R6, 0x1, RZ ;  /* 0x0000000106069819 */ /* 0x000fc800000006ff */
[----:B------:R-:W-:Y:S01]  /*d700*/  LOP3.LUT R6, R6, 0x80000000, R3, 0xf8, !PT ;  /* 0x8000000006067812 */ /* 0x000fe200078ef803 */
[----:B------:R-:W-:Y:S06]  /*d710*/  BRA `(.L_x_139) ;  /* 0x0000000000047947 */ /* 0x000fec0003800000 */
.L_x_140:
[----:B------:R1:W2:Y:S02]  /*d720*/  MUFU.RCP R6, R3 ;  /* 0x0000000300067308 */ /* 0x0002a40000001000 */
.L_x_139:
[----:B------:R-:W-:Y:S05]  /*d730*/  BSYNC B2 ;  /* 0x0000000000027941 */ /* 0x000fea0003800000 */
.L_x_137:
[----:B--2---:R-:W-:Y:S02]  /*d740*/  MOV R0, R6 ;  /* 0x0000000600007202 */ /* 0x004fe40000000f00 */
[----:B------:R-:W-:Y:S02]  /*d750*/  MOV R6, R14 ;  /* 0x0000000e00067202 */ /* 0x000fe40000000f00 */
[----:B------:R-:W-:-:S04]  /*d760*/  MOV R7, 0x0 ;  /* 0x0000000000077802 */ /* 0x000fc80000000f00 */
[----:B-1----:R-:W-:Y:S05]  /*d770*/  RET.REL.NODEC R6 `(_ZN7cutlass13device_kernelINS_4fmha6kernel28FmhaKernelTmaWarpSpecializedINS1_10collective30FmhaMainloopTmaWarpSpecializedINS_10bfloat16_tEffN4cute5tupleIJNS7_1CILi128EEESA_NS9_ILi112EEEEEENS8_IJiNS9_ILi1EEENS8_IJiiEEEEEESF_SF_NS4_13DefaultFusionEJNS2_6OptionILNS2_3TagE0ENS9_ILb1EEEEENSH_ILSI_2ESJ_EEEEENS4_15FmhaFwdEpilogueIS6_fNS8_IJNS9_ILi64EEESB_SA_EEEEENS2_23PersistentTileSchedulerEJSK_SL_EEEEEvNT_6ParamsE) ;  /* 0xffffff2806207950 */ /* 0x002fea0003c3ffff */
.L_x_141:
[----:B------:R-:W-:-:S00]  /*d780*/  BRA `(.L_x_141) ;  /* 0xfffffffc00fc7947 */ /* 0x000fc0000383ffff */
[----:B------:R-:W-:-:S00]  /*d790*/  NOP ;  /* 0x0000000000007918 */ /* 0x000fc00000000000 */
        /* <DEDUP_REMOVED lines=14> */
.L_x_142:


//--------------------- .nv.global.init           --------------------------
	.section	.nv.global.init,"aw",@progbits
.nv.global.init:
	.type		$str$24,@object
	.size		$str$24,($str$25 - $str$24)
$str$24:
        /*0000*/ 	.byte	0x28, 0x61, 0x64, 0x64, 0x72, 0x65, 0x73, 0x73, 0x20, 0x26, 0x20, 0x6d, 0x61, 0x73, 0x6b, 0x29
        /*0010*/ 	.byte	0x20, 0x3d, 0x3d, 0x20, 0x30, 0x00
	.type		$str$25,@object
	.size		$str$25,(__unnamed_1 - $str$25)
$str$25:
        /*0016*/ 	.byte	0x2f, 0x74, 0x6d, 0x70, 0x2f, 0x63, 0x75, 0x74, 0x6c, 0x61, 0x73, 0x73, 0x5f, 0x73, 0x77, 0x65
        /*0026*/ 	.byte	0x65, 0x70, 0x5f, 0x73, 0x72, 0x63, 0x2f, 0x69, 0x6e, 0x63, 0x6c, 0x75, 0x64, 0x65, 0x2f, 0x63
        /*0036*/ 	.byte	0x75, 0x74, 0x65, 0x2f, 0x70, 0x6f, 0x69, 0x6e, 0x74, 0x65, 0x72, 0x5f, 0x66, 0x6c, 0x61, 0x67
        /*0046*/ 	.byte	0x67, 0x65, 0x64, 0x2e, 0x68, 0x70, 0x70, 0x00
	.type		__unnamed_1,@object
	.size		__unnamed_1,(__unnamed_2 - __unnamed_1)
__unnamed_1:
        /*004e*/ 	.byte	0x61, 0x75, 0x74, 0x6f, 0x20, 0x63, 0x75, 0x74, 0x65, 0x3a, 0x3a, 0x61, 0x73, 0x5f, 0x70, 0x6f
        /* <DEDUP_REMOVED lines=27> */
        /*020e*/ 	.byte	0x31, 0x30, 0x32, 0x34, 0x3e, 0x3e, 0x3e, 0x3e, 0x3e, 0x5d, 0x00
	.type		__unnamed_2,@object
	.size		__unnamed_2,(.L_1 - __unnamed_2)
__unnamed_2:
        /* <DEDUP_REMOVED lines=29> */
.L_1:


//--------------------- .nv.shared._ZN7cutlass13device_kernelINS_4fmha6kernel28FmhaKernelTmaWarpSpecializedINS1_10collective30FmhaMainloopTmaWarpSpecializedINS_10bfloat16_tEffN4cute5tupleIJNS7_1CILi128EEESA_NS9_ILi112EEEEEENS8_IJiNS9_ILi1EEENS8_IJiiEEEEEESF_SF_NS4_13DefaultFusionEJNS2_6OptionILNS2_3TagE0ENS9_ILb1EEEEENSH_ILSI_2ESJ_EEEEENS4_15FmhaFwdEpilogueIS6_fNS8_IJNS9_ILi64EEESB_SA_EEEEENS2_23PersistentTileSchedulerEJSK_SL_EEEEEvNT_6ParamsE --------------------------
	.section	.nv.shared._ZN7cutlass13device_kernelINS_4fmha6kernel28FmhaKernelTmaWarpSpecializedINS1_10collective30FmhaMainloopTmaWarpSpecializedINS_10bfloat16_tEffN4cute5tupleIJNS7_1CILi128EEESA_NS9_ILi112EEEEEENS8_IJiNS9_ILi1EEENS8_IJiiEEEEEESF_SF_NS4_13DefaultFusionEJNS2_6OptionILNS2_3TagE0ENS9_ILb1EEEEENSH_ILSI_2ESJ_EEEEENS4_15FmhaFwdEpilogueIS6_fNS8_IJNS9_ILi64EEESB_SA_EEEEENS2_23PersistentTileSchedulerEJSK_SL_EEEEEvNT_6ParamsE,"aw",@nobits
	.sectionflags	@""
	.align	16
	.zero		1024


//--------------------- .nv.shared.reserved.0     --------------------------
	.section	.nv.shared.reserved.0,"aw",@nobits
	.weak		__nv_reservedSMEM_offset_0_alias
	.size		__nv_reservedSMEM_offset_0_alias, 0, 0
	.other		__nv_reservedSMEM_offset_0_alias,@"STO_CUDA_RESERVED_SHARED STV_DEFAULT"
__nv_reservedSMEM_offset_0_alias:
	.zero		0


//--------------------- .nv.global                --------------------------
	.section	.nv.global,"aw",@nobits
.nv.global:
	.type		_ZN39_INTERNAL_44bbf423_4_k_cu_a434aae6_31814cute1_E,@object
	.size		_ZN39_INTERNAL_44bbf423_4_k_cu_a434aae6_31814cute1_E,(_ZN39_INTERNAL_44bbf423_4_k_cu_a434aae6_31814cuda3std3__45__cpo6cbeginE - _ZN39_INTERNAL_44bbf423_4_k_cu_a434aae6_31814cute1_E)
_ZN39_INTERNAL_44bbf423_4_k_cu_a434aae6_31814cute1_E:
	.zero		1
	.type		_ZN39_INTERNAL_44bbf423_4_k_cu_a434aae6_31814cuda3std3__45__cpo6cbeginE,@object
	.size		_ZN39_INTERNAL_44bbf423_4_k_cu_a434aae6_31814cuda3std3__45__cpo6cbeginE,(_ZN39_INTERNAL_44bbf423_4_k_cu_a434aae6_31814cuda3std3__48in_placeE - _ZN39_INTERNAL_44bbf423_4_k_cu_a434aae6_31814cuda3std3__45__cpo6cbeginE)
_ZN39_INTERNAL_44bbf423_4_k_cu_a434aae6_31814cuda3std3__45__cpo6cbeginE:
	.zero		1
	.type		_ZN39_INTERNAL_44bbf423_4_k_cu_a434aae6_31814cuda3std3__48in_placeE,@object
	.size		_ZN39_INTERNAL_44bbf423_4_k_cu_a434aae6_31814cuda3std3__48in_placeE,(_ZN39_INTERNAL_44bbf423_4_k_cu_a434aae6_31814cuda3std6ranges3__45__cpo9iter_moveE - _ZN39_INTERNAL_44bbf423_4_k_cu_a434aae6_31814cuda3std3__48in_placeE)
_ZN39_INTERNAL_44bbf423_4_k_cu_a434aae6_31814cuda3std3__48in_placeE:
	.zero		1
	.type		_ZN39_INTERNAL_44bbf423_4_k_cu_a434aae6_31814cuda3std6ranges3__45__cpo9iter_moveE,@object
	.size		_ZN39_INTERNAL_44bbf423_4_k_cu_a434aae6_31814cuda3std6ranges3__45__cpo9iter_moveE,(_ZN39_INTERNAL_44bbf423_4_k_cu_a434aae6_31814cuda3std3__45__cpo5beginE - _ZN39_INTERNAL_44bbf423_4_k_cu_a434aae6_31814cuda3std6ranges3__45__cpo9iter_moveE)
_ZN39_INTERNAL_44bbf423_4_k_cu_a434aae6_31814cuda3std6ranges3__45__cpo9iter_moveE:
	.zero		1
	.type		_ZN39_INTERNAL_44bbf423_4_k_cu_a434aae6_31814cuda3std3__45__cpo5beginE,@object
	.size		_ZN39_INTERNAL_44bbf423_4_k_cu_a434aae6_31814cuda3std3__45__cpo5beginE,(_ZN39_INTERNAL_44bbf423_4_k_cu_a434aae6_31814cuda3std3__441_GLOBAL__N__44bbf423_4_k_cu_a434aae6_31816ignoreE - _ZN39_INTERNAL_44bbf423_4_k_cu_a434aae6_31814cuda3std3__45__cpo5beginE)
_ZN39_INTERNAL_44bbf423_4_k_cu_a434aae6_31814cuda3std3__45__cpo5beginE:
	.zero		1
	.type		_ZN39_INTERNAL_44bbf423_4_k_cu_a434aae6_31814cuda3std3__441_GLOBAL__N__44bbf423_4_k_cu_a434aae6_31816ignoreE,@object
	.size		_ZN39_INTERNAL_44bbf423_4_k_cu_a434aae6_31814cuda3std3__441_GLOBAL__N__44bbf423_4_k_cu_a434aae6_31816ignoreE,(_ZN39_INTERNAL_44bbf423_4_k_cu_a434aae6_31814cute7productE - _ZN39_INTERNAL_44bbf423_4_k_cu_a434aae6_31814cuda3std3__441_GLOBAL__N__44bbf423_4_k_cu_a434aae6_31816ignoreE)
_ZN39_INTERNAL_44bbf423_4_k_cu_a434aae6_31814cuda3std3__441_GLOBAL__N__44bbf423_4_k_cu_a434aae6_31816ignoreE:
	.zero		1
	.type		_ZN39_INTERNAL_44bbf423_4_k_cu_a434aae6_31814cute7productE,@object
	.size		_ZN39_INTERNAL_44bbf423_4_k_cu_a434aae6_31814cute7productE,(_ZN39_INTERNAL_44bbf423_4_k_cu_a434aae6_31814cuda3std3__45__cpo3endE - _ZN39_INTERNAL_44bbf423_4_k_cu_a434aae6_31814cute7productE)
_ZN39_INTERNAL_44bbf423_4_k_cu_a434aae6_31814cute7productE:
	.zero		1
	.type		_ZN39_INTERNAL_44bbf423_4_k_cu_a434aae6_31814cuda3std3__45__cpo3endE,@object
	.size		_ZN39_INTERNAL_44bbf423_4_k_cu_a434aae6_31814cuda3std3__45__cpo3endE,(_ZN39_INTERNAL_44bbf423_4_k_cu_a434aae6_31814cuda3std3__419piecewise_constructE - _ZN39_INTERNAL_44bbf423_4_k_cu_a434aae6_31814cuda3std3__45__cpo3endE)
_ZN39_INTERNAL_44bbf423_4_k_cu_a434aae6_31814cuda3std3__45__cpo3endE:
	.zero		1
	.type		_ZN39_INTERNAL_44bbf423_4_k_cu_a434aae6_31814cuda3std3__419piecewise_constructE,@object
	.size		_ZN39_INTERNAL_44bbf423_4_k_cu_a434aae6_31814cuda3std3__419piecewise_constructE,(_ZN39_INTERNAL_44bbf423_4_k_cu_a434aae6_31814cuda3std3__45__cpo4cendE - _ZN39_INTERNAL_44bbf423_4_k_cu_a434aae6_31814cuda3std3__419piecewise_constructE)
_ZN39_INTERNAL_44bbf423_4_k_cu_a434aae6_31814cuda3std3__419piecewise_constructE:
	.zero		1
	.type		_ZN39_INTERNAL_44bbf423_4_k_cu_a434aae6_31814cuda3std3__45__cpo4cendE,@object
	.size		_ZN39_INTERNAL_44bbf423_4_k_cu_a434aae6_31814cuda3std3__45__cpo4cendE,(_ZN39_INTERNAL_44bbf423_4_k_cu_a434aae6_31814cuda3std6ranges3__45__cpo4swapE - _ZN39_INTERNAL_44bbf423_4_k_cu_a434aae6_31814cuda3std3__45__cpo4cendE)
_ZN39_INTERNAL_44bbf423_4_k_cu_a434aae6_31814cuda3std3__45__cpo4cendE:
	.zero		1
	.type		_ZN39_INTERNAL_44bbf423_4_k_cu_a434aae6_31814cuda3std6ranges3__45__cpo4swapE,@object
	.size		_ZN39_INTERNAL_44bbf423_4_k_cu_a434aae6_31814cuda3std6ranges3__45__cpo4swapE,(.L_9 - _ZN39_INTERNAL_44bbf423_4_k_cu_a434aae6_31814cuda3std6ranges3__45__cpo4swapE)
_ZN39_INTERNAL_44bbf423_4_k_cu_a434aae6_31814cuda3std6ranges3__45__cpo4swapE:
	.zero		1
.L_9:


//--------------------- .nv.constant0._ZN7cutlass13device_kernelINS_4fmha6kernel28FmhaKernelTmaWarpSpecializedINS1_10collective30FmhaMainloopTmaWarpSpecializedINS_10bfloat16_tEffN4cute5tupleIJNS7_1CILi128EEESA_NS9_ILi112EEEEEENS8_IJiNS9_ILi1EEENS8_IJiiEEEEEESF_SF_NS4_13DefaultFusionEJNS2_6OptionILNS2_3TagE0ENS9_ILb1EEEEENSH_ILSI_2ESJ_EEEEENS4_15FmhaFwdEpilogueIS6_fNS8_IJNS9_ILi64EEESB_SA_EEEEENS2_23PersistentTileSchedulerEJSK_SL_EEEEEvNT_6ParamsE --------------------------
	.section	.nv.constant0._ZN7cutlass13device_kernelINS_4fmha6kernel28FmhaKernelTmaWarpSpecializedINS1_10collective30FmhaMainloopTmaWarpSpecializedINS_10bfloat16_tEffN4cute5tupleIJNS7_1CILi128EEESA_NS9_ILi112EEEEEENS8_IJiNS9_ILi1EEENS8_IJiiEEEEEESF_SF_NS4_13DefaultFusionEJNS2_6OptionILNS2_3TagE0ENS9_ILb1EEEEENSH_ILSI_2ESJ_EEEEENS4_15FmhaFwdEpilogueIS6_fNS8_IJNS9_ILi64EEESB_SA_EEEEENS2_23PersistentTileSchedulerEJSK_SL_EEEEEvNT_6ParamsE,"a",@progbits
	.sectionflags	@""
	.align	4
.nv.constant0._ZN7cutlass13device_kernelINS_4fmha6kernel28FmhaKernelTmaWarpSpecializedINS1_10collective30FmhaMainloopTmaWarpSpecializedINS_10bfloat16_tEffN4cute5tupleIJNS7_1CILi128EEESA_NS9_ILi112EEEEEENS8_IJiNS9_ILi1EEENS8_IJiiEEEEEESF_SF_NS4_13DefaultFusionEJNS2_6OptionILNS2_3TagE0ENS9_ILb1EEEEENSH_ILSI_2ESJ_EEEEENS4_15FmhaFwdEpilogueIS6_fNS8_IJNS9_ILi64EEESB_SA_EEEEENS2_23PersistentTileSchedulerEJSK_SL_EEEEEvNT_6ParamsE:
	.zero		2688


//--------------------- SYMBOLS --------------------------

	.type		.nv.reservedSmem.offset0,@object
	.size		.nv.reservedSmem.offset0,0x4
	.type		__assertfail,@function
